	.target	sm_100a

	.elftype	@"ET_EXEC"


//--------------------- .note.nv.tkinfo           --------------------------
	.section	.note.nv.tkinfo,"",@"SHT_NOTE"
	.sectionflags	@"SHF_NOTE_NV_TKINFO"
	.tkinfo
        /*0018*/ 	.word	0x00000081
        /*0030*/ 	.string	""
        /*0030*/ 	.string	"ptxas-blackwell"
        /*0030*/ 	.string	"Cuda compilation tools, release 12.9, V12.9.86"
        /*0030*/ 	.string	"Build cuda_12.9.r12.9/compiler.36037853_0"
        /*0030*/ 	.string	"-v  -suppress-debug-info  -lineinfo  -arch sm_100a "



//--------------------- .note.nv.cuver            --------------------------
	.section	.note.nv.cuver,"",@"SHT_NOTE"
	.sectionflags	@"SHF_NOTE_NV_CUVER"
        /*0018*/ 	.short	0x0001
        /*001a*/ 	.short	0x0064
        /*001c*/ 	.short	0x0001
        /*001e*/ 	.short	0x0000
        /*0020*/ 	.short	0x0001
        /*0022*/ 	.short	0x0000


//--------------------- .nv.info                  --------------------------
	.section	.nv.info,"",@"SHT_CUDA_INFO"
	.align	4


	//----- nvinfo : EIATTR_REGCOUNT
	.align		4
        /*0000*/ 	.byte	0x04, 0x2f
        /*0002*/ 	.short	(.L_4 - .L_3)
	.align		4
.L_3:
        /*0004*/ 	.word	index@(gluon_tcgen05)
        /*0008*/ 	.word	0x00000019


	//----- nvinfo : EIATTR_FRAME_SIZE
	.align		4
.L_4:
        /*000c*/ 	.byte	0x04, 0x11
        /*000e*/ 	.short	(.L_6 - .L_5)
	.align		4
.L_5:
        /*0010*/ 	.word	index@($__internal_2_$__cuda_sm10x_tcgen05_guardrail_trap_unallocated_columns_being_dealloced)
        /*0014*/ 	.word	0x00000000


	//----- nvinfo : EIATTR_FRAME_SIZE
	.align		4
.L_6:
        /*0018*/ 	.byte	0x04, 0x11
        /*001a*/ 	.short	(.L_8 - .L_7)
	.align		4
.L_7:
        /*001c*/ 	.word	index@($__internal_1_$__cuda_sm10x_tcgen05_guardrail_trap_phase_invalid_during_alloc)
        /*0020*/ 	.word	0x00000000


	//----- nvinfo : EIATTR_FRAME_SIZE
	.align		4
.L_8:
        /*0024*/ 	.byte	0x04, 0x11
        /*0026*/ 	.short	(.L_10 - .L_9)
	.align		4
.L_9:
        /*0028*/ 	.word	index@($__internal_0_$__cuda_sm10x_tcgen05_guardrail_trap_col_being_dealloced_not_returned_by_alloc)
        /*002c*/ 	.word	0x00000000


	//----- nvinfo : EIATTR_FRAME_SIZE
	.align		4
.L_10:
        /*0030*/ 	.byte	0x04, 0x11
        /*0032*/ 	.short	(.L_12 - .L_11)
	.align		4
.L_11:
        /*0034*/ 	.word	index@(gluon_tcgen05)
        /*0038*/ 	.word	0x00000000


	//----- nvinfo : EIATTR_MIN_STACK_SIZE
	.align		4
.L_12:
        /*003c*/ 	.byte	0x04, 0x12
        /*003e*/ 	.short	(.L_14 - .L_13)
	.align		4
.L_13:
        /*0040*/ 	.word	index@(gluon_tcgen05)
        /*0044*/ 	.word	0x00000000
.L_14:


//--------------------- .nv.info.gluon_tcgen05    --------------------------
	.section	.nv.info.gluon_tcgen05,"",@"SHT_CUDA_INFO"
	.sectionflags	@""
	.align	4


	//----- nvinfo : EIATTR_CUDA_API_VERSION
	.align		4
        /*0000*/ 	.byte	0x04, 0x37
        /*0002*/ 	.short	(.L_16 - .L_15)
.L_15:
        /*0004*/ 	.word	0x00000081


	//----- nvinfo : EIATTR_KPARAM_INFO
	.align		4
.L_16:
        /*0008*/ 	.byte	0x04, 0x17
        /*000a*/ 	.short	(.L_18 - .L_17)
.L_17:
        /*000c*/ 	.word	0x00000000
        /*0010*/ 	.short	0x000a
        /*0012*/ 	.short	0x0048
        /*0014*/ 	.byte	0x00, 0xf4, 0x21, 0x00


	//----- nvinfo : EIATTR_KPARAM_INFO
	.align		4
.L_18:
        /*0018*/ 	.byte	0x04, 0x17
        /*001a*/ 	.short	(.L_20 - .L_19)
.L_19:
        /*001c*/ 	.word	0x00000000
        /*0020*/ 	.short	0x0009
        /*0022*/ 	.short	0x0040
        /*0024*/ 	.byte	0x00, 0xf4, 0x21, 0x00


	//----- nvinfo : EIATTR_KPARAM_INFO
	.align		4
.L_20:
        /*0028*/ 	.byte	0x04, 0x17
        /*002a*/ 	.short	(.L_22 - .L_21)
.L_21:
        /*002c*/ 	.word	0x00000000
        /*0030*/ 	.short	0x0008
        /*0032*/ 	.short	0x0038
        /*0034*/ 	.byte	0x00, 0xf0, 0x21, 0x00


	//----- nvinfo : EIATTR_KPARAM_INFO
	.align		4
.L_22:
        /*0038*/ 	.byte	0x04, 0x17
        /*003a*/ 	.short	(.L_24 - .L_23)
.L_23:
        /*003c*/ 	.word	0x00000000
        /*0040*/ 	.short	0x0007
        /*0042*/ 	.short	0x0030
        /*0044*/ 	.byte	0x00, 0xf0, 0x21, 0x00


	//----- nvinfo : EIATTR_KPARAM_INFO
	.align		4
.L_24:
        /*0048*/ 	.byte	0x04, 0x17
        /*004a*/ 	.short	(.L_26 - .L_25)
.L_25:
        /*004c*/ 	.word	0x00000000
        /*0050*/ 	.short	0x0006
        /*0052*/ 	.short	0x0028
        /*0054*/ 	.byte	0x00, 0xf0, 0x21, 0x00


	//----- nvinfo : EIATTR_KPARAM_INFO
	.align		4
.L_26:
        /*0058*/ 	.byte	0x04, 0x17
        /*005a*/ 	.short	(.L_28 - .L_27)
.L_27:
        /*005c*/ 	.word	0x00000000
        /*0060*/ 	.short	0x0005
        /*0062*/ 	.short	0x0020
        /*0064*/ 	.byte	0x00, 0xf0, 0x11, 0x00


	//----- nvinfo : EIATTR_KPARAM_INFO
	.align		4
.L_28:
        /*0068*/ 	.byte	0x04, 0x17
        /*006a*/ 	.short	(.L_30 - .L_29)
.L_29:
        /*006c*/ 	.word	0x00000000
        /*0070*/ 	.short	0x0004
        /*0072*/ 	.short	0x001c
        /*0074*/ 	.byte	0x00, 0xf0, 0x11, 0x00


	//----- nvinfo : EIATTR_KPARAM_INFO
	.align		4
.L_30:
        /*0078*/ 	.byte	0x04, 0x17
        /*007a*/ 	.short	(.L_32 - .L_31)
.L_31:
        /*007c*/ 	.word	0x00000000
        /*0080*/ 	.short	0x0003
        /*0082*/ 	.short	0x0018
        /*0084*/ 	.byte	0x00, 0xf0, 0x11, 0x00


	//----- nvinfo : EIATTR_KPARAM_INFO
	.align		4
.L_32:
        /*0088*/ 	.byte	0x04, 0x17
        /*008a*/ 	.short	(.L_34 - .L_33)
.L_33:
        /*008c*/ 	.word	0x00000000
        /*0090*/ 	.short	0x0002
        /*0092*/ 	.short	0x0010
        /*0094*/ 	.byte	0x00, 0xf4, 0x21, 0x00


	//----- nvinfo : EIATTR_KPARAM_INFO
	.align		4
.L_34:
        /*0098*/ 	.byte	0x04, 0x17
        /*009a*/ 	.short	(.L_36 - .L_35)
.L_35:
        /*009c*/ 	.word	0x00000000
        /*00a0*/ 	.short	0x0001
        /*00a2*/ 	.short	0x0008
        /*00a4*/ 	.byte	0x00, 0xf4, 0x21, 0x00


	//----- nvinfo : EIATTR_KPARAM_INFO
	.align		4
.L_36:
        /*00a8*/ 	.byte	0x04, 0x17
        /*00aa*/ 	.short	(.L_38 - .L_37)
.L_37:
        /*00ac*/ 	.word	0x00000000
        /*00b0*/ 	.short	0x0000
        /*00b2*/ 	.short	0x0000
        /*00b4*/ 	.byte	0x00, 0xf4, 0x21, 0x00


	//----- nvinfo : EIATTR_AT_ENTRY_FRAGMENTS
	.align		4
.L_38:
        /*00b8*/ 	.byte	0x04, 0x4f
        /*00ba*/ 	.short	(.L_40 - .L_39)


	//   ....[0]....
.L_39:
        /*00bc*/ 	.word	0x00000004


	//----- nvinfo : EIATTR_RESERVED_SMEM_USED
	.align		4
.L_40:
        /*00c0*/ 	.byte	0x01, 0x41
	.zero		2


	//----- nvinfo : EIATTR_SPARSE_MMA_MASK
	.align		4
        /*00c4*/ 	.byte	0x03, 0x50
        /*00c6*/ 	.short	0x0000


	//----- nvinfo : EIATTR_TCGEN05_1CTA_USED
	.align		4
        /*00c8*/ 	.byte	0x01, 0x51
	.zero		2


	//----- nvinfo : EIATTR_MAXREG_COUNT
	.align		4
        /*00cc*/ 	.byte	0x03, 0x1b
        /*00ce*/ 	.short	0x00ff


	//----- nvinfo : EIATTR_NUM_BARRIERS
	.align		4
        /*00d0*/ 	.byte	0x02, 0x4c
        /*00d2*/ 	.byte	0x01
	.zero		1


	//----- nvinfo : EIATTR_INT_WARP_WIDE_INSTR_OFFSETS
	.align		4
        /*00d4*/ 	.byte	0x04, 0x31
        /*00d6*/ 	.short	(.L_42 - .L_41)


	//   ....[0]....
.L_41:
        /*00d8*/ 	.word	0x00001730


	//   ....[1]....
        /*00dc*/ 	.word	0x00001750


	//   ....[2]....
        /*00e0*/ 	.word	0x000017d0


	//   ....[3]....
        /*00e4*/ 	.word	0x000018f0


	//   ....[4]....
        /*00e8*/ 	.word	0x00001900


	//   ....[5]....
        /*00ec*/ 	.word	0x00001910


	//   ....[6]....
        /*00f0*/ 	.word	0x00001920


	//   ....[7]....
        /*00f4*/ 	.word	0x00001bd0


	//   ....[8]....
        /*00f8*/ 	.word	0x00001be0


	//   ....[9]....
        /*00fc*/ 	.word	0x00001d00


	//   ....[10]....
        /*0100*/ 	.word	0x00001d10


	//   ....[11]....
        /*0104*/ 	.word	0x00001d60


	//   ....[12]....
        /*0108*/ 	.word	0x00001da0


	//   ....[13]....
        /*010c*/ 	.word	0x00001f30


	//   ....[14]....
        /*0110*/ 	.word	0x00001f40


	//   ....[15]....
        /*0114*/ 	.word	0x000021c0


	//   ....[16]....
        /*0118*/ 	.word	0x000021d0


	//   ....[17]....
        /*011c*/ 	.word	0x00002490


	//   ....[18]....
        /*0120*/ 	.word	0x000024e0


	//----- nvinfo : EIATTR_COOP_GROUP_MASK_REGIDS
	.align		4
.L_42:
        /*0124*/ 	.byte	0x04, 0x29
        /*0126*/ 	.short	(.L_44 - .L_43)


	//   ....[0]....
.L_43:
        /*0128*/ 	.word	0xffffffff


	//   ....[1]....
        /*012c*/ 	.word	0xffffffff


	//   ....[2]....
        /*0130*/ 	.word	0xffffffff


	//   ....[3]....
        /*0134*/ 	.word	0xffffffff


	//   ....[4]....
        /*0138*/ 	.word	0xffffffff


	//   ....[5]....
        /*013c*/ 	.word	0xffffffff


	//   ....[6]....
        /*0140*/ 	.word	0xffffffff


	//   ....[7]....
        /*0144*/ 	.word	0xffffffff


	//   ....[8]....
        /*0148*/ 	.word	0xffffffff


	//   ....[9]....
        /*014c*/ 	.word	0xffffffff


	//----- nvinfo : EIATTR_COOP_GROUP_INSTR_OFFSETS
	.align		4
.L_44:
        /*0150*/ 	.byte	0x04, 0x28
        /*0152*/ 	.short	(.L_46 - .L_45)


	//   ....[0]....
.L_45:
        /*0154*/ 	.word	0x00000050


	//   ....[1]....
        /*0158*/ 	.word	0x00000310


	//   ....[2]....
        /*015c*/ 	.word	0x00000500


	//   ....[3]....
        /*0160*/ 	.word	0x000009c0


	//   ....[4]....
        /*0164*/ 	.word	0x00000b00


	//   ....[5]....
        /*0168*/ 	.word	0x00000fb0


	//   ....[6]....
        /*016c*/ 	.word	0x000010f0


	//   ....[7]....
        /*0170*/ 	.word	0x000015e0


	//   ....[8]....
        /*0174*/ 	.word	0x00002320


	//   ....[9]....
        /*0178*/ 	.word	0x00002590


	//----- nvinfo : EIATTR_VRC_CTA_INIT_COUNT
	.align		4
.L_46:
        /*017c*/ 	.byte	0x02, 0x4a
        /*017e*/ 	.byte	0x80
	.zero		1


	//----- nvinfo : EIATTR_MBARRIER_INSTR_OFFSETS
	.align		4
        /*0180*/ 	.byte	0x04, 0x39
        /*0182*/ 	.short	(.L_48 - .L_47)


	//   ....[0]....
.L_47:
        /*0184*/ 	.word	0x000017f0
        /*0188*/ 	.word	0x000000ff
        /*018c*/ 	.word	0x00004000
        /*0190*/ 	.short	0x0100
        /*0192*/ 	.byte	0x08
	.zero		1


	//   ....[1]....
        /*0194*/ 	.word	0x00001800
        /*0198*/ 	.word	0x000000ff
        /*019c*/ 	.word	0x00004010
        /*01a0*/ 	.short	0x0100
        /*01a2*/ 	.byte	0x08
	.zero		1


	//   ....[2]....
        /*01a4*/ 	.word	0x00001a90
        /*01a8*/ 	.word	0x000000ff
        /*01ac*/ 	.word	0x00004000
        /*01b0*/ 	.short	0x010a
        /*01b2*/ 	.byte	0x08
	.zero		1


	//   ....[3]....
        /*01b4*/ 	.word	0x00001c30
        /*01b8*/ 	.word	0x000000ff
        /*01bc*/ 	.word	0x00004010
        /*01c0*/ 	.short	0x010a
        /*01c2*/ 	.byte	0x08
	.zero		1


	//   ....[4]....
        /*01c4*/ 	.word	0x00001e10
        /*01c8*/ 	.word	0x000000ff
        /*01cc*/ 	.word	0x00004000
        /*01d0*/ 	.short	0x010a
        /*01d2*/ 	.byte	0x08
	.zero		1


	//   ....[5]....
        /*01d4*/ 	.word	0x00001f80
        /*01d8*/ 	.word	0x000000ff
        /*01dc*/ 	.word	0x00004010
        /*01e0*/ 	.short	0x010a
        /*01e2*/ 	.byte	0x08
	.zero		1


	//   ....[6]....
        /*01e4*/ 	.word	0x00002010
        /*01e8*/ 	.word	0x000000ff
        /*01ec*/ 	.word	0x00004000
        /*01f0*/ 	.short	0x0108
        /*01f2*/ 	.byte	0x08
	.zero		1


	//   ....[7]....
        /*01f4*/ 	.word	0x00002020
        /*01f8*/ 	.word	0x000000ff
        /*01fc*/ 	.word	0x00004010
        /*0200*/ 	.short	0x0108
        /*0202*/ 	.byte	0x08
	.zero		1


	//   ....[8]....
        /*0204*/ 	.word	0x000025b0
        /*0208*/ 	.word	0x000000ff
        /*020c*/ 	.word	0x00004000
        /*0210*/ 	.short	0x010a
        /*0212*/ 	.byte	0x08
	.zero		1


	//   ....[9]....
        /*0214*/ 	.word	0x000025e0
        /*0218*/ 	.word	0x000000ff
        /*021c*/ 	.word	0x00004010
        /*0220*/ 	.short	0x010a
        /*0222*/ 	.byte	0x08
	.zero		1


	//   ....[10]....
        /*0224*/ 	.word	0x00002610
        /*0228*/ 	.word	0x000000ff
        /*022c*/ 	.word	0x00004000
        /*0230*/ 	.short	0x010a
        /*0232*/ 	.byte	0x08
	.zero		1


	//   ....[11]....
        /*0234*/ 	.word	0x00002640
        /*0238*/ 	.word	0x000000ff
        /*023c*/ 	.word	0x00004010
        /*0240*/ 	.short	0x010a
        /*0242*/ 	.byte	0x08
	.zero		1


	//----- nvinfo : EIATTR_NUM_MBARRIERS
	.align		4
.L_48:
        /*0244*/ 	.byte	0x03, 0x38
        /*0246*/ 	.short	0x0002


	//----- nvinfo : EIATTR_EXIT_INSTR_OFFSETS
	.align		4
        /*0248*/ 	.byte	0x04, 0x1c
        /*024a*/ 	.short	(.L_50 - .L_49)


	//   ....[0]....
.L_49:
        /*024c*/ 	.word	0x000025a0


	//----- nvinfo : EIATTR_REQNTID
	.align		4
.L_50:
        /*0250*/ 	.byte	0x04, 0x10
        /*0252*/ 	.short	(.L_52 - .L_51)
.L_51:
        /*0254*/ 	.word	0x00000100
        /*0258*/ 	.word	0x00000001
        /*025c*/ 	.word	0x00000001


	//----- nvinfo : EIATTR_CRS_STACK_SIZE
	.align		4
.L_52:
        /*0260*/ 	.byte	0x04, 0x1e
        /*0262*/ 	.short	(.L_54 - .L_53)
.L_53:
        /*0264*/ 	.word	0x00000000


	//----- nvinfo : EIATTR_CBANK_PARAM_SIZE
	.align		4
.L_54:
        /*0268*/ 	.byte	0x03, 0x19
        /*026a*/ 	.short	0x0050


	//----- nvinfo : EIATTR_PARAM_CBANK
	.align		4
        /*026c*/ 	.byte	0x04, 0x0a
        /*026e*/ 	.short	(.L_56 - .L_55)
	.align		4
.L_55:
        /*0270*/ 	.word	index@(.nv.constant0.gluon_tcgen05)
        /*0274*/ 	.short	0x0380
        /*0276*/ 	.short	0x0050


	//----- nvinfo : EIATTR_SW_WAR
	.align		4
.L_56:
        /*0278*/ 	.byte	0x04, 0x36
        /*027a*/ 	.short	(.L_58 - .L_57)
.L_57:
        /*027c*/ 	.word	0x00000008
.L_58:


//--------------------- .nv.compat                --------------------------
	.section	.nv.compat,"",@"SHT_CUDA_COMPAT_INFO"
	.align	4
        /*0000*/ 	.byte	0x02, 0x02, 0x02, 0x00, 0x02, 0x05, 0x05, 0x00, 0x02, 0x03, 0x03, 0x00, 0x02, 0x06, 0x01, 0x00


//--------------------- .nv.callgraph             --------------------------
	.section	.nv.callgraph,"",@"SHT_CUDA_CALLGRAPH"
	.align	4
	.sectionentsize	8
	.align		4
        /*0000*/ 	.word	0x00000000
	.align		4
        /*0004*/ 	.word	0xffffffff
	.align		4
        /*0008*/ 	.word	0x00000000
	.align		4
        /*000c*/ 	.word	0xfffffffe
	.align		4
        /*0010*/ 	.word	0x00000000
	.align		4
        /*0014*/ 	.word	0xfffffffd
	.align		4
        /*0018*/ 	.word	0x00000000
	.align		4
        /*001c*/ 	.word	0xfffffffc


//--------------------- .text.gluon_tcgen05       --------------------------
	.section	.text.gluon_tcgen05,"ax",@progbits
	.align	128
        .global         gluon_tcgen05
        .type           gluon_tcgen05,@function
        .size           gluon_tcgen05,(.L_x_73 - gluon_tcgen05)
        .other          gluon_tcgen05,@"STO_CUDA_ENTRY STV_DEFAULT"
gluon_tcgen05:
.text.gluon_tcgen05:
[----:B------:R-:W1:Y:S01]  /*0000*/  LDC R1, c[0x0][0x37c] ;  /* 0x0000df00ff017b82 */ /* 0x000e620000000800 */
[----:B------:R-:W2:Y:S02]  /*0010*/  S2R R0, SR_TID.X ;  /* 0x0000000000007919 */ /* 0x000ea40000002100 */
[----:B--2---:R-:W-:-:S13]  /*0020*/  ISETP.GE.U32.AND P2, PT, R0, 0x20, PT ;  /* 0x000000200000780c */ /* 0x004fda0003f46070 */
[----:B------:R-:W-:Y:S05]  /*0030*/  @P2 BRA `(.L_x_0) ;  /* 0x0000000000b82947 */ /* 0x000fea0003800000 */
[----:B------:R-:W2:Y:S01]  /*0040*/  S2UR UR6, SR_CgaCtaId ;  /* 0x00000000000679c3 */ /* 0x000ea20000008800 */
[----:B------:R-:W-:Y:S01]  /*0050*/  NOP ;  /* 0x0000000000007918 */ /* 0x000fe20000000000 */
[----:B------:R-:W-:Y:S02]  /*0060*/  UMOV UR4, 0x40 ;  /* 0x0000004000047882 */ /* 0x000fe40000000000 */
[----:B--2---:R-:W-:-:S09]  /*0070*/  ULEA UR4, UR6, UR4, 0x18 ;  /* 0x0000000406047291 */ /* 0x004fd2000f8ec0ff */
[----:B------:R-:W2:Y:S01]  /*0080*/  LDS.U8 R2, [UR4] ;  /* 0x00000004ff027984 */ /* 0x000ea20008000000 */
[----:B------:R-:W-:Y:S02]  /*0090*/  UMOV UR4, 0x400 ;  /* 0x0000040000047882 */ /* 0x000fe40000000000 */
[----:B------:R-:W-:Y:S01]  /*00a0*/  ULEA UR4, UR6, UR4, 0x18 ;  /* 0x0000000406047291 */ /* 0x000fe2000f8ec0ff */
[----:B--2---:R-:W-:-:S13]  /*00b0*/  ISETP.NE.AND P0, PT, R2, RZ, PT ;  /* 0x000000ff0200720c */ /* 0x004fda0003f05270 */
[----:B------:R-:W-:Y:S05]  /*00c0*/  @P0 BRA `(.L_x_1) ;  /* 0x00000000007c0947 */ /* 0x000fea0003800000 */
[----:B------:R-:W-:-:S13]  /*00d0*/  ELECT P0, URZ, PT ;  /* 0x0000000000ff782f */ /* 0x000fda0003800000 */
[----:B------:R-:W-:Y:S05]  /*00e0*/  @!P0 BRA `(.L_x_2) ;  /* 0x0000000000848947 */ /* 0x000fea0003800000 */
[----:B------:R-:W-:Y:S01]  /*00f0*/  UMOV UR5, 0x2 ;  /* 0x0000000200057882 */ /* 0x000fe20000000000 */
[----:B------:R-:W-:Y:S02]  /*0100*/  IMAD.MOV.U32 R5, RZ, RZ, 0x1 ;  /* 0x00000001ff057424 */ /* 0x000fe400078e00ff */
[----:B------:R-:W-:Y:S02]  /*0110*/  IMAD.MOV.U32 R3, RZ, RZ, 0x3 ;  /* 0x00000003ff037424 */ /* 0x000fe400078e00ff */
[----:B------:R-:W-:Y:S04]  /*0120*/  DEPBAR.LE SB2, 0x36 ;  /* 0x0000ad800000791a */ /* 0x000fe80000000000 */
[----:B------:R-:W2:Y:S02]  /*0130*/  UTCATOMSWS.FIND_AND_SET.ALIGN UP0, UR5, UR5 ;  /* 0x00000005000575e3 */ /* 0x000ea40008000800 */
[----:B--2---:R-:W-:-:S04]  /*0140*/  PLOP3.LUT P0, PT, PT, PT, UP0, 0x80, 0x8 ;  /* 0x000000000008781c */ /* 0x004fc80003f0f008 */
[----:B------:R-:W-:-:S04]  /*0150*/  SEL R2, RZ, 0xffffffff, !P0 ;  /* 0xffffffffff027807 */ /* 0x000fc80004000000 */
[----:B------:R-:W-:Y:S01]  /*0160*/  ISETP.NE.AND P0, PT, R2, RZ, PT ;  /* 0x000000ff0200720c */ /* 0x000fe20003f05270 */
[----:B------:R-:W-:-:S12]  /*0170*/  IMAD.U32 R2, RZ, RZ, UR5 ;  /* 0x00000005ff027e24 */ /* 0x000fd8000f8e00ff */
[----:B------:R-:W-:Y:S05]  /*0180*/  @P0 BRA `(.L_x_3) ;  /* 0x0000000000240947 */ /* 0x000fea0003800000 */
.L_x_4:
[----:B------:R-:W-:Y:S05]  /*0190*/  NANOSLEEP 0x64 ;  /* 0x000000640000795d */ /* 0x000fea0003800000 */
[----:B------:R-:W-:-:S05]  /*01a0*/  UMOV UR5, 0x2 ;  /* 0x0000000200057882 */ /* 0x000fca0000000000 */
[----:B------:R-:W-:Y:S04]  /*01b0*/  DEPBAR.LE SB2, 0x36 ;  /* 0x0000ad800000791a */ /* 0x000fe80000000000 */
[----:B------:R-:W2:Y:S02]  /*01c0*/  UTCATOMSWS.FIND_AND_SET.ALIGN UP0, UR5, UR5 ;  /* 0x00000005000575e3 */ /* 0x000ea40008000800 */
[----:B--2---:R-:W-:-:S04]  /*01d0*/  PLOP3.LUT P0, PT, PT, PT, UP0, 0x80, 0x8 ;  /* 0x000000000008781c */ /* 0x004fc80003f0f008 */
[----:B------:R-:W-:-:S04]  /*01e0*/  SEL R2, RZ, 0xffffffff, !P0 ;  /* 0xffffffffff027807 */ /* 0x000fc80004000000 */
[----:B------:R-:W-:Y:S01]  /*01f0*/  ISETP.NE.AND P0, PT, R2, RZ, PT ;  /* 0x000000ff0200720c */ /* 0x000fe20003f05270 */
[----:B------:R-:W-:-:S12]  /*0200*/  IMAD.U32 R2, RZ, RZ, UR5 ;  /* 0x00000005ff027e24 */ /* 0x000fd8000f8e00ff */
[----:B------:R-:W-:Y:S05]  /*0210*/  @!P0 BRA `(.L_x_4) ;  /* 0xfffffffc00dc8947 */ /* 0x000fea000383ffff */
.L_x_3:
[C---:B------:R-:W-:Y:S01]  /*0220*/  VIADD R4, R2.reuse, 0x10 ;  /* 0x0000001002047836 */ /* 0x040fe20000000000 */
[----:B------:R-:W-:Y:S01]  /*0230*/  UMOV UR5, 0x50 ;  /* 0x0000005000057882 */ /* 0x000fe20000000000 */
[----:B------:R-:W-:Y:S01]  /*0240*/  SHF.L.U32 R3, R3, R2, RZ ;  /* 0x0000000203037219 */ /* 0x000fe200000006ff */
[----:B------:R-:W-:Y:S01]  /*0250*/  ULEA UR5, UR6, UR5, 0x18 ;  /* 0x0000000506057291 */ /* 0x000fe2000f8ec0ff */
[----:B------:R-:W-:Y:S01]  /*0260*/  IMAD.SHL.U32 R2, R2, 0x20, RZ ;  /* 0x0000002002027824 */ /* 0x000fe200078e00ff */
[----:B------:R-:W-:-:S04]  /*0270*/  SHF.L.U32 R4, R5, R4, RZ ;  /* 0x0000000405047219 */ /* 0x000fc800000006ff */
[----:B------:R-:W-:-:S05]  /*0280*/  LOP3.LUT R3, R4, R3, RZ, 0xfc, !PT ;  /* 0x0000000304037212 */ /* 0x000fca00078efcff */
[----:B------:R2:W-:Y:S04]  /*0290*/  ATOMS.OR RZ, [UR5], R3 ;  /* 0x00000003ffff798c */ /* 0x0005e8000b000005 */
[----:B------:R2:W-:Y:S01]  /*02a0*/  STS [UR4], R2 ;  /* 0x00000002ff007988 */ /* 0x0005e20008000804 */
[----:B------:R-:W-:Y:S05]  /*02b0*/  BRA `(.L_x_2) ;  /* 0x0000000000107947 */ /* 0x000fea0003800000 */
.L_x_1:
[----:B------:R-:W-:Y:S01]  /*02c0*/  IMAD.MOV.U32 R3, RZ, RZ, -0x1 ;  /* 0xffffffffff037424 */ /* 0x000fe200078e00ff */
[----:B------:R-:W-:-:S04]  /*02d0*/  MOV R2, 0x300 ;  /* 0x0000030000027802 */ /* 0x000fc80000000f00 */
[----:B------:R2:W-:Y:S03]  /*02e0*/  STS [UR4], R3 ;  /* 0x00000003ff007988 */ /* 0x0005e60008000804 */
[----:B-12---:R-:W-:Y:S05]  /*02f0*/  CALL.REL.NOINC `($__internal_1_$__cuda_sm10x_tcgen05_guardrail_trap_phase_invalid_during_alloc) ;  /* 0x0000002000e87944 */ /* 0x006fea0003c00000 */
.L_x_2:
[----:B------:R-:W-:Y:S05]  /*0300*/  WARPSYNC.ALL ;  /* 0x0000000000007948 */ /* 0x000fea0003800000 */
[----:B------:R-:W-:Y:S01]  /*0310*/  NOP ;  /* 0x0000000000007918 */ /* 0x000fe20000000000 */
.L_x_0:
[----:B------:R-:W3:Y:S08]  /*0320*/  S2UR UR4, SR_CgaCtaId ;  /* 0x00000000000479c3 */ /* 0x000ef00000008800 */
[----:B------:R-:W-:Y:S01]  /*0330*/  BAR.SYNC.DEFER_BLOCKING 0x0 ;  /* 0x0000000000007b1d */ /* 0x000fe20000010000 */
[----:B------:R-:W-:-:S05]  /*0340*/  LOP3.LUT R20, R0, 0xff, RZ, 0xc0, !PT ;  /* 0x000000ff00147812 */ /* 0x000fca00078ec0ff */
[----:B------:R-:W-:Y:S02]  /*0350*/  UMOV UR8, 0x400 ;  /* 0x0000040000087882 */ /* 0x000fe40000000000 */
[----:B--2---:R-:W2:Y:S08]  /*0360*/  LDC R3, c[0x0][0x398] ;  /* 0x0000e600ff037b82 */ /* 0x004eb00000000800 */
[----:B------:R-:W4:Y:S01]  /*0370*/  LDC R6, c[0x0][0x3a0] ;  /* 0x0000e800ff067b82 */ /* 0x000f220000000800 */
[----:B---3--:R-:W-:-:S07]  /*0380*/  ULEA UR8, UR4, UR8, 0x18 ;  /* 0x0000000804087291 */ /* 0x008fce000f8ec0ff */
[----:B------:R-:W3:Y:S02]  /*0390*/  S2UR UR30, SR_CTAID.Y ;  /* 0x00000000001e79c3 */ /* 0x000ee40000002600 */
[----:B------:R-:W5:Y:S06]  /*03a0*/  LDS R4, [UR8] ;  /* 0x00000008ff047984 */ /* 0x000f6c0008000800 */
[----:B------:R-:W-:Y:S06]  /*03b0*/  BAR.SYNC.DEFER_BLOCKING 0x0 ;  /* 0x0000000000007b1d */ /* 0x000fec0000010000 */
[----:B------:R-:W-:Y:S05]  /*03c0*/  @P2 BRA `(.L_x_5) ;  /* 0x0000000000182947 */ /* 0x000fea0003800000 */
[----:B------:R-:W-:Y:S01]  /*03d0*/  ELECT P0, URZ, PT ;  /* 0x0000000000ff782f */ /* 0x000fe20003800000 */
[----:B------:R-:W-:Y:S01]  /*03e0*/  IMAD.MOV.U32 R2, RZ, RZ, 0x1 ;  /* 0x00000001ff027424 */ /* 0x000fe200078e00ff */
[----:B------:R-:W-:Y:S01]  /*03f0*/  UMOV UR5, 0x40 ;  /* 0x0000004000057882 */ /* 0x000fe20000000000 */
[----:B------:R-:W-:Y:S01]  /*0400*/  UVIRTCOUNT.DEALLOC.SMPOOL 0x80 ;  /* 0x000000800000784c */ /* 0x000fe20000000000 */
[----:B------:R-:W-:-:S09]  /*0410*/  ULEA UR5, UR4, UR5, 0x18 ;  /* 0x0000000504057291 */ /* 0x000fd2000f8ec0ff */
[----:B------:R5:W-:Y:S03]  /*0420*/  @P0 STS.U8 [UR5], R2 ;  /* 0x00000002ff000988 */ /* 0x000be60008000005 */
.L_x_5:
[----:B------:R-:W5:Y:S01]  /*0430*/  S2UR UR4, SR_CTAID.Z ;  /* 0x00000000000479c3 */ /* 0x000f620000002700 */
[----:B------:R-:W4:Y:S01]  /*0440*/  LDCU UR5, c[0x0][0x370] ;  /* 0x00006e00ff0577ac */ /* 0x000f220008000800 */
[C---:B------:R-:W-:Y:S01]  /*0450*/  ISETP.GE.U32.AND P0, PT, R20.reuse, 0x20, PT ;  /* 0x000000201400780c */ /* 0x040fe20003f06070 */
[----:B--2--5:R-:W-:Y:S01]  /*0460*/  VIADD R2, R3, 0xffffffff ;  /* 0xffffffff03027836 */ /* 0x024fe20000000000 */
[C---:B------:R-:W-:Y:S01]  /*0470*/  ISETP.NE.U32.AND P3, PT, R20.reuse, RZ, PT ;  /* 0x000000ff1400720c */ /* 0x040fe20003f65070 */
[----:B------:R-:W2:Y:S01]  /*0480*/  LDCU UR6, c[0x0][0x374] ;  /* 0x00006e80ff0677ac */ /* 0x000ea20008000800 */
[----:B------:R-:W-:Y:S01]  /*0490*/  LEA R7, R20, UR8, 0x2 ;  /* 0x0000000814077c11 */ /* 0x000fe2000f8e10ff */
[----:B----4-:R-:W-:Y:S01]  /*04a0*/  VIADD R11, R6, 0xffffffff ;  /* 0xffffffff060b7836 */ /* 0x010fe20000000000 */
[----:B------:R-:W4:Y:S01]  /*04b0*/  S2UR UR11, SR_CTAID.X ;  /* 0x00000000000b79c3 */ /* 0x000f220000002500 */
[----:B------:R-:W5:Y:S01]  /*04c0*/  LDCU.64 UR14, c[0x0][0x3c0] ;  /* 0x00007800ff0e77ac */ /* 0x000f620008000a00 */
[----:B------:R-:W-:Y:S01]  /*04d0*/  R2UR UR25, R4 ;  /* 0x00000000041972ca */ /* 0x000fe200000e0000 */
[----:B------:R-:W-:Y:S04]  /*04e0*/  BSSY.RECONVERGENT B0, `(.L_x_6) ;  /* 0x0000011000007945 */ /* 0x000fe80003800200 */
[----:B------:R3:W-:Y:S01]  /*04f0*/  @!P0 STS [R7], RZ ;  /* 0x000000ff07008388 */ /* 0x0007e20000000800 */
[----:B------:R-:W-:-:S03]  /*0500*/  NOP ;  /* 0x0000000000007918 */ /* 0x000fc60000000000 */
[----:B------:R3:W-:Y:S02]  /*0510*/  @!P3 STS [UR8+0x24], R2 ;  /* 0x00002402ff00b988 */ /* 0x0007e40008000808 */
[----:B--23--:R-:W-:Y:S02]  /*0520*/  UIMAD UR4, UR4, UR6, UR30 ;  /* 0x00000006040472a4 */ /* 0x00cfe4000f8e021e */
[----:B------:R2:W-:Y:S02]  /*0530*/  @!P3 STS [UR8+0x20], R11 ;  /* 0x0000200bff00b988 */ /* 0x0005e40008000808 */
[----:B----4-:R-:W-:-:S04]  /*0540*/  UIMAD UR4, UR4, UR5, UR11 ;  /* 0x00000005040472a4 */ /* 0x010fc8000f8e020b */
[----:B------:R-:W-:-:S04]  /*0550*/  UIMAD UR4, UR4, 0x180, URZ ;  /* 0x00000180040478a4 */ /* 0x000fc8000f8e02ff */
[----:B-----5:R-:W-:-:S04]  /*0560*/  UIADD3 UR6, UP0, UPT, UR4, UR14, URZ ;  /* 0x0000000e04067290 */ /* 0x020fc8000ff1e0ff */
[----:B------:R-:W-:Y:S01]  /*0570*/  ULEA.HI.X.SX32 UR7, UR4, UR15, 0x1, UP0 ;  /* 0x0000000f04077291 */ /* 0x000fe200080f0eff */
[----:B--2---:R-:W-:Y:S11]  /*0580*/  @P3 BRA `(.L_x_7) ;  /* 0x0000000000183947 */ /* 0x004ff60003800000 */
[----:B------:R-:W2:Y:S01]  /*0590*/  LDS R3, [UR8+0x8] ;  /* 0x00000808ff037984 */ /* 0x000ea20008000800 */
[----:B------:R-:W3:Y:S01]  /*05a0*/  LDC.64 R8, c[0x0][0x380] ;  /* 0x0000e000ff087b82 */ /* 0x000ee20000000a00 */
[----:B------:R-:W-:Y:S02]  /*05b0*/  IMAD.MOV.U32 R4, RZ, RZ, 0x70 ;  /* 0x00000070ff047424 */ /* 0x000fe400078e00ff */
[----:B---3--:R3:W-:Y:S03]  /*05c0*/  STS.64 [UR8], R8 ;  /* 0x00000008ff007988 */ /* 0x0087e60008000a08 */
[----:B--2---:R-:W-:-:S05]  /*05d0*/  LOP3.LUT R3, R3, 0x10, R4, 0xd8, !PT ;  /* 0x0000001003037812 */ /* 0x004fca00078ed804 */
[----:B------:R3:W-:Y:S02]  /*05e0*/  STS [UR8+0x8], R3 ;  /* 0x00000803ff007988 */ /* 0x0007e40008000808 */
.L_x_7:
[----:B------:R-:W-:Y:S05]  /*05f0*/  BSYNC.RECONVERGENT B0 ;  /* 0x0000000000007941 */ /* 0x000fea0003800200 */
.L_x_6:
[----:B------:R-:W-:Y:S04]  /*0600*/  BSSY.RECONVERGENT B0, `(.L_x_8) ;  /* 0x000000a000007945 */ /* 0x000fe80003800200 */
[----:B------:R-:W-:Y:S05]  /*0610*/  @P3 BRA `(.L_x_9) ;  /* 0x0000000000203947 */ /* 0x000fea0003800000 */
[----:B---3--:R-:W2:Y:S01]  /*0620*/  LDS R3, [UR8+0x34] ;  /* 0x00003408ff037984 */ /* 0x008ea20008000800 */
[----:B------:R-:W-:Y:S02]  /*0630*/  IMAD.MOV.U32 R4, RZ, RZ, 0x3f000000 ;  /* 0x3f000000ff047424 */ /* 0x000fe400078e00ff */
[----:B------:R-:W-:Y:S01]  /*0640*/  @!P3 IMAD.MOV.U32 R5, RZ, RZ, 0x3f ;  /* 0x0000003fff05b424 */ /* 0x000fe200078e00ff */
[----:B------:R-:W3:Y:S02]  /*0650*/  @!P3 LDS R8, [UR8+0x38] ;  /* 0x00003808ff08b984 */ /* 0x000ee40008000800 */
[----:B--2---:R-:W-:Y:S02]  /*0660*/  LOP3.LUT R3, R3, 0xff000000, R4, 0xb8, !PT ;  /* 0xff00000003037812 */ /* 0x004fe400078eb804 */
[----:B---3--:R-:W-:-:S03]  /*0670*/  @!P3 LOP3.LUT R4, R8, 0xff, R5, 0xb8, !PT ;  /* 0x000000ff0804b812 */ /* 0x008fc600078eb805 */
[----:B------:R2:W-:Y:S04]  /*0680*/  STS [UR8+0x34], R3 ;  /* 0x00003403ff007988 */ /* 0x0005e80008000808 */
[----:B------:R2:W-:Y:S02]  /*0690*/  @!P3 STS [UR8+0x38], R4 ;  /* 0x00003804ff00b988 */ /* 0x0005e40008000808 */
.L_x_9:
[----:B------:R-:W-:Y:S05]  /*06a0*/  BSYNC.RECONVERGENT B0 ;  /* 0x0000000000007941 */ /* 0x000fea0003800200 */
.L_x_8:
[----:B------:R-:W-:Y:S04]  /*06b0*/  BSSY.RECONVERGENT B0, `(.L_x_10) ;  /* 0x000000e000007945 */ /* 0x000fe80003800200 */
[----:B------:R-:W-:Y:S05]  /*06c0*/  @P3 BRA `(.L_x_11) ;  /* 0x0000000000303947 */ /* 0x000fea0003800000 */
[----:B--2---:R-:W2:Y:S01]  /*06d0*/  LDS R4, [UR8+0x34] ;  /* 0x00003408ff047984 */ /* 0x004ea20008000800 */
[----:B------:R-:W4:Y:S03]  /*06e0*/  LDC.64 R12, c[0x0][0x3a8] ;  /* 0x0000ea00ff0c7b82 */ /* 0x000f260000000a00 */
[----:B---3--:R-:W3:Y:S01]  /*06f0*/  LDS R3, [UR8+0x1c] ;  /* 0x00001c08ff037984 */ /* 0x008ee20008000800 */
[C---:B----4-:R-:W-:Y:S01]  /*0700*/  SHF.L.U64.HI R8, R12.reuse, 0x1, R13 ;  /* 0x000000010c087819 */ /* 0x050fe2000001020d */
[----:B------:R-:W-:-:S03]  /*0710*/  IMAD.SHL.U32 R5, R12, 0x2, RZ ;  /* 0x000000020c057824 */ /* 0x000fc600078e00ff */
[--C-:B------:R-:W-:Y:S02]  /*0720*/  SHF.R.U32.HI R10, RZ, 0x4, R8.reuse ;  /* 0x00000004ff0a7819 */ /* 0x100fe40000011608 */
[----:B------:R-:W-:-:S05]  /*0730*/  SHF.R.U64 R5, R5, 0x4, R8 ;  /* 0x0000000405057819 */ /* 0x000fca0000001208 */
[----:B------:R4:W-:Y:S01]  /*0740*/  STS [UR8+0xc], R5 ;  /* 0x00000c05ff007988 */ /* 0x0009e20008000808 */
[----:B--2---:R-:W-:Y:S02]  /*0750*/  LOP3.LUT R4, R4, 0x7, RZ, 0xb8, !PT ;  /* 0x0000000704047812 */ /* 0x004fe400078eb8ff */
[----:B---3--:R-:W-:-:S03]  /*0760*/  LOP3.LUT R3, R3, 0xf, R10, 0xb8, !PT ;  /* 0x0000000f03037812 */ /* 0x008fc600078eb80a */
[----:B------:R4:W-:Y:S04]  /*0770*/  STS [UR8+0x34], R4 ;  /* 0x00003404ff007988 */ /* 0x0009e80008000808 */
[----:B------:R4:W-:Y:S02]  /*0780*/  STS [UR8+0x1c], R3 ;  /* 0x00001c03ff007988 */ /* 0x0009e40008000808 */
.L_x_11:
[----:B------:R-:W-:Y:S05]  /*0790*/  BSYNC.RECONVERGENT B0 ;  /* 0x0000000000007941 */ /* 0x000fea0003800200 */
.L_x_10:
[----:B------:R-:W-:Y:S04]  /*07a0*/  BSSY.RECONVERGENT B1, `(.L_x_12) ;  /* 0x000001a000017945 */ /* 0x000fe80003800200 */
[----:B------:R-:W-:Y:S04]  /*07b0*/  BSSY.RELIABLE B0, `(.L_x_13) ;  /* 0x0000015000007945 */ /* 0x000fe80003800100 */
[----:B------:R-:W-:Y:S05]  /*07c0*/  @P3 BRA `(.L_x_14) ;  /* 0x0000000000203947 */ /* 0x000fea0003800000 */
[----:B--234-:R-:W2:Y:S02]  /*07d0*/  LDS R3, [UR8+0x34] ;  /* 0x00003408ff037984 */ /* 0x01cea40008000800 */
[----:B--2---:R-:W-:-:S05]  /*07e0*/  LOP3.LUT R3, R3, 0x38, RZ, 0xb8, !PT ;  /* 0x0000003803037812 */ /* 0x004fca00078eb8ff */
[----:B------:R2:W-:Y:S01]  /*07f0*/  STS [UR8+0x34], R3 ;  /* 0x00003403ff007988 */ /* 0x0005e20008000808 */
[----:B------:R-:W-:Y:S05]  /*0800*/  @P3 BRA `(.L_x_15) ;  /* 0x0000000000203947 */ /* 0x000fea0003800000 */
[----:B--2---:R-:W2:Y:S01]  /*0810*/  LDS R3, [UR8+0x8] ;  /* 0x00000808ff037984 */ /* 0x004ea20008000800 */
[----:B------:R-:W-:-:S05]  /*0820*/  IMAD.MOV.U32 R4, RZ, RZ, 0x780 ;  /* 0x00000780ff047424 */ /* 0x000fca00078e00ff */
[----:B--2---:R-:W-:-:S05]  /*0830*/  LOP3.LUT R3, R3, 0x300, R4, 0xd8, !PT ;  /* 0x0000030003037812 */ /* 0x004fca00078ed804 */
[----:B------:R5:W-:Y:S02]  /*0840*/  STS [UR8+0x8], R3 ;  /* 0x00000803ff007988 */ /* 0x000be40008000808 */
.L_x_14:
[----:B------:R-:W-:Y:S05]  /*0850*/  @P3 BRA `(.L_x_16) ;  /* 0x0000000000283947 */ /* 0x000fea0003800000 */
[----:B--2345:R-:W2:Y:S02]  /*0860*/  LDS R3, [UR8+0x8] ;  /* 0x00000808ff037984 */ /* 0x03cea40008000800 */
[----:B--2---:R-:W-:-:S05]  /*0870*/  LOP3.LUT R3, R3, 0x1800, RZ, 0xb8, !PT ;  /* 0x0000180003037812 */ /* 0x004fca00078eb8ff */
[----:B------:R3:W-:Y:S02]  /*0880*/  STS [UR8+0x8], R3 ;  /* 0x00000803ff007988 */ /* 0x0007e40008000808 */
.L_x_15:
[----:B------:R-:W-:Y:S05]  /*0890*/  @P3 BREAK.RELIABLE B0 ;  /* 0x0000000000003942 */ /* 0x000fea0003800100 */
[----:B------:R-:W-:Y:S05]  /*08a0*/  @P3 BRA `(.L_x_17) ;  /* 0x0000000000243947 */ /* 0x000fea0003800000 */
[----:B------:R-:W4:Y:S01]  /*08b0*/  LDS R4, [UR8+0x8] ;  /* 0x00000808ff047984 */ /* 0x000f220008000800 */
[----:B--23--:R-:W-:-:S05]  /*08c0*/  IMAD.MOV.U32 R3, RZ, RZ, 0x6000 ;  /* 0x00006000ff037424 */ /* 0x00cfca00078e00ff */
[----:B----4-:R-:W-:-:S04]  /*08d0*/  LOP3.LUT R3, R4, 0x6000, R3, 0xd8, !PT ;  /* 0x0000600004037812 */ /* 0x010fc800078ed803 */
[----:B------:R-:W-:-:S05]  /*08e0*/  LOP3.LUT R3, R3, 0x400000, RZ, 0xb8, !PT ;  /* 0x0040000003037812 */ /* 0x000fca00078eb8ff */
[----:B------:R2:W-:Y:S02]  /*08f0*/  STS [UR8+0x8], R3 ;  /* 0x00000803ff007988 */ /* 0x0005e40008000808 */
.L_x_16:
[----:B------:R-:W-:Y:S05]  /*0900*/  BSYNC.RELIABLE B0 ;  /* 0x0000000000007941 */ /* 0x000fea0003800100 */
.L_x_13:
[----:B--2345:R-:W2:Y:S02]  /*0910*/  @!P3 LDS R3, [UR8+0x8] ;  /* 0x00000808ff03b984 */ /* 0x03cea40008000800 */
[----:B--2---:R-:W-:-:S05]  /*0920*/  @!P3 LOP3.LUT R3, R3, 0x8000, RZ, 0xb8, !PT ;  /* 0x000080000303b812 */ /* 0x004fca00078eb8ff */
[----:B------:R4:W-:Y:S02]  /*0930*/  @!P3 STS [UR8+0x8], R3 ;  /* 0x00000803ff00b988 */ /* 0x0009e40008000808 */
.L_x_17:
[----:B------:R-:W-:Y:S05]  /*0940*/  BSYNC.RECONVERGENT B1 ;  /* 0x0000000000017941 */ /* 0x000fea0003800200 */
.L_x_12:
[----:B------:R-:W-:Y:S05]  /*0950*/  WARPSYNC.ALL ;  /* 0x0000000000007948 */ /* 0x000fea0003800000 */
[----:B------:R-:W-:Y:S01]  /*0960*/  NOP ;  /* 0x0000000000007918 */ /* 0x000fe20000000000 */
[----:B--234-:R-:W2:Y:S02]  /*0970*/  LDC R3, c[0x0][0x39c] ;  /* 0x0000e700ff037b82 */ /* 0x01cea40000000800 */
[----:B--2---:R-:W-:Y:S01]  /*0980*/  VIADD R3, R3, 0xffffffff ;  /* 0xffffffff03037836 */ /* 0x004fe20000000000 */
[----:B------:R-:W-:Y:S06]  /*0990*/  @P0 BRA `(.L_x_18) ;  /* 0x0000000000300947 */ /* 0x000fec0003800000 */
[----:B------:R-:W2:Y:S01]  /*09a0*/  S2R R4, SR_LANEID ;  /* 0x0000000000047919 */ /* 0x000ea20000000000 */
[----:B------:R-:W-:Y:S05]  /*09b0*/  WARPSYNC.ALL ;  /* 0x0000000000007948 */ /* 0x000fea0003800000 */
[----:B------:R-:W-:Y:S01]  /*09c0*/  NOP ;  /* 0x0000000000007918 */ /* 0x000fe20000000000 */
[----:B--2---:R-:W-:-:S05]  /*09d0*/  IMAD.SHL.U32 R8, R4, 0x4, RZ ;  /* 0x0000000404087824 */ /* 0x004fca00078e00ff */
[----:B------:R-:W2:Y:S01]  /*09e0*/  LDS R9, [R8+UR8] ;  /* 0x0000000808097984 */ /* 0x000ea20008000800 */
[----:B------:R-:W-:-:S05]  /*09f0*/  IADD3 R4, P1, PT, R8, UR6, RZ ;  /* 0x0000000608047c10 */ /* 0x000fca000ff3e0ff */
[----:B------:R-:W-:-:S05]  /*0a00*/  IMAD.X R5, RZ, RZ, UR7, P1 ;  /* 0x00000007ff057e24 */ /* 0x000fca00088e06ff */
[----:B--2---:R2:W3:Y:S01]  /*0a10*/  ATOMG.E.EXCH.STRONG.GPU PT, RZ, [R4], R9 ;  /* 0x0000000904ff73a8 */ /* 0x0044e200041ee100 */
[----:B------:R-:W-:-:S04]  /*0a20*/  DEPBAR {5,4,3,2,1,0} ;  /* 0x0000003f0000791a */ /* 0x000fc80000000000 */
[----:B------:R-:W4:Y:S02]  /*0a30*/  CCTL.E.C.LDCU.IV.DEEP [UR6] ;  /* 0x0000000006007540 */ /* 0x000f240009c08000 */
[----:B----4-:R2:W-:Y:S01]  /*0a40*/  UTMACCTL.IV [UR6] ;  /* 0x00000000060079b9 */ /* 0x0105e20008000000 */
[----:B------:R-:W-:Y:S01]  /*0a50*/  NOP ;  /* 0x0000000000007918 */ /* 0x000fe20000000000 */
.L_x_18:
[----:B------:R-:W-:Y:S05]  /*0a60*/  @P0 BRA `(.L_x_19) ;  /* 0x00000000000c0947 */ /* 0x000fea0003800000 */
[----:B------:R0:W-:Y:S01]  /*0a70*/  UTMACMDFLUSH ;  /* 0x00000000000079b7 */ /* 0x0001e20000000000 */
[----:B------:R-:W-:Y:S05]  /*0a80*/  @P0 BRA `(.L_x_19) ;  /* 0x0000000000040947 */ /* 0x000fea0003800000 */
[----:B------:R-:W-:-:S04]  /*0a90*/  DEPBAR.LE SB0, 0x0 ;  /* 0x000080000000791a */ /* 0x000fc80000000000 */
.L_x_19:
[----:B------:R-:W-:Y:S05]  /*0aa0*/  WARPSYNC.ALL ;  /* 0x0000000000007948 */ /* 0x000fea0003800000 */
[----:B------:R-:W-:Y:S01]  /*0ab0*/  NOP ;  /* 0x0000000000007918 */ /* 0x000fe20000000000 */
[----:B---3--:R-:W-:Y:S06]  /*0ac0*/  BAR.SYNC.DEFER_BLOCKING 0x0 ;  /* 0x0000000000007b1d */ /* 0x008fec0000010000 */
[----:B------:R-:W-:Y:S02]  /*0ad0*/  BSSY.RECONVERGENT B1, `(.L_x_20) ;  /* 0x000000b000017945 */ /* 0x000fe40003800200 */
[----:B------:R-:W-:Y:S06]  /*0ae0*/  BAR.SYNC.DEFER_BLOCKING 0x0 ;  /* 0x0000000000007b1d */ /* 0x000fec0000010000 */
[----:B------:R3:W-:Y:S01]  /*0af0*/  @!P0 STS [R7], RZ ;  /* 0x000000ff07008388 */ /* 0x0007e20000000800 */
[----:B------:R-:W-:Y:S01]  /*0b00*/  NOP ;  /* 0x0000000000007918 */ /* 0x000fe20000000000 */
[----:B------:R-:W-:Y:S05]  /*0b10*/  @P3 BRA `(.L_x_21) ;  /* 0x0000000000183947 */ /* 0x000fea0003800000 */
[----:B--2---:R-:W2:Y:S01]  /*0b20*/  LDS R4, [UR8+0x8] ;  /* 0x00000808ff047984 */ /* 0x004ea20008000800 */
[----:B------:R-:W4:Y:S01]  /*0b30*/  LDC.64 R8, c[0x0][0x388] ;  /* 0x0000e200ff087b82 */ /* 0x000f220000000a00 */
[----:B------:R-:W-:Y:S02]  /*0b40*/  IMAD.MOV.U32 R5, RZ, RZ, 0x70 ;  /* 0x00000070ff057424 */ /* 0x000fe400078e00ff */
[----:B----4-:R4:W-:Y:S03]  /*0b50*/  STS.64 [UR8], R8 ;  /* 0x00000008ff007988 */ /* 0x0109e60008000a08 */
[----:B--2---:R-:W-:-:S05]  /*0b60*/  LOP3.LUT R4, R4, 0x10, R5, 0xd8, !PT ;  /* 0x0000001004047812 */ /* 0x004fca00078ed805 */
[----:B------:R4:W-:Y:S02]  /*0b70*/  STS [UR8+0x8], R4 ;  /* 0x00000804ff007988 */ /* 0x0009e40008000808 */
.L_x_21:
[----:B--2---:R-:W-:Y:S05]  /*0b80*/  BSYNC.RECONVERGENT B1 ;  /* 0x0000000000017941 */ /* 0x004fea0003800200 */
.L_x_20:
[----:B------:R-:W-:Y:S04]  /*0b90*/  BSSY.RECONVERGENT B1, `(.L_x_22) ;  /* 0x000000a000017945 */ /* 0x000fe80003800200 */
[----:B------:R-:W-:Y:S05]  /*0ba0*/  @P3 BRA `(.L_x_23) ;  /* 0x0000000000203947 */ /* 0x000fea0003800000 */
[----:B----4-:R-:W2:Y:S01]  /*0bb0*/  LDS R4, [UR8+0x34] ;  /* 0x00003408ff047984 */ /* 0x010ea20008000800 */
[----:B------:R-:W-:Y:S02]  /*0bc0*/  IMAD.MOV.U32 R9, RZ, RZ, 0x3f000000 ;  /* 0x3f000000ff097424 */ /* 0x000fe400078e00ff */
[----:B------:R-:W-:Y:S01]  /*0bd0*/  @!P3 IMAD.MOV.U32 R8, RZ, RZ, 0x3f ;  /* 0x0000003fff08b424 */ /* 0x000fe200078e00ff */
[----:B------:R-:W4:Y:S02]  /*0be0*/  @!P3 LDS R5, [UR8+0x38] ;  /* 0x00003808ff05b984 */ /* 0x000f240008000800 */
[----:B--2---:R-:W-:Y:S02]  /*0bf0*/  LOP3.LUT R4, R4, 0xff000000, R9, 0xb8, !PT ;  /* 0xff00000004047812 */ /* 0x004fe400078eb809 */
[----:B----4-:R-:W-:-:S03]  /*0c00*/  @!P3 LOP3.LUT R5, R5, 0xff, R8, 0xb8, !PT ;  /* 0x000000ff0505b812 */ /* 0x010fc600078eb808 */
[----:B------:R2:W-:Y:S04]  /*0c10*/  STS [UR8+0x34], R4 ;  /* 0x00003404ff007988 */ /* 0x0005e80008000808 */
[----:B------:R2:W-:Y:S02]  /*0c20*/  @!P3 STS [UR8+0x38], R5 ;  /* 0x00003805ff00b988 */ /* 0x0005e40008000808 */
.L_x_23:
[----:B------:R-:W-:Y:S05]  /*0c30*/  BSYNC.RECONVERGENT B1 ;  /* 0x0000000000017941 */ /* 0x000fea0003800200 */
.L_x_22:
[----:B------:R-:W-:Y:S04]  /*0c40*/  BSSY.RECONVERGENT B1, `(.L_x_24) ;  /* 0x0000004000017945 */ /* 0x000fe80003800200 */
[----:B------:R-:W-:Y:S05]  /*0c50*/  @P3 BRA `(.L_x_25) ;  /* 0x0000000000083947 */ /* 0x000fea0003800000 */
[----:B------:R5:W-:Y:S04]  /*0c60*/  STS [UR8+0x24], R11 ;  /* 0x0000240bff007988 */ /* 0x000be80008000808 */
[----:B------:R5:W-:Y:S02]  /*0c70*/  STS [UR8+0x20], R3 ;  /* 0x00002003ff007988 */ /* 0x000be40008000808 */
.L_x_25:
[----:B------:R-:W-:Y:S05]  /*0c80*/  BSYNC.RECONVERGENT B1 ;  /* 0x0000000000017941 */ /* 0x000fea0003800200 */
.L_x_24:
[----:B------:R-:W-:Y:S04]  /*0c90*/  BSSY.RECONVERGENT B1, `(.L_x_26) ;  /* 0x000000e000017945 */ /* 0x000fe80003800200 */
[----:B------:R-:W-:Y:S05]  /*0ca0*/  @P3 BRA `(.L_x_27) ;  /* 0x0000000000303947 */ /* 0x000fea0003800000 */
[----:B--2---:R-:W2:Y:S01]  /*0cb0*/  LDS R5, [UR8+0x34] ;  /* 0x00003408ff057984 */ /* 0x004ea20008000800 */
[----:B----4-:R-:W4:Y:S03]  /*0cc0*/  LDC.64 R8, c[0x0][0x3b0] ;  /* 0x0000ec00ff087b82 */ /* 0x010f260000000a00 */
[----:B------:R-:W3:Y:S01]  /*0cd0*/  LDS R4, [UR8+0x1c] ;  /* 0x00001c08ff047984 */ /* 0x000ee20008000800 */
[C---:B----4-:R-:W-:Y:S01]  /*0ce0*/  SHF.L.U64.HI R9, R8.reuse, 0x1, R9 ;  /* 0x0000000108097819 */ /* 0x050fe20000010209 */
[----:B------:R-:W-:-:S03]  /*0cf0*/  IMAD.SHL.U32 R8, R8, 0x2, RZ ;  /* 0x0000000208087824 */ /* 0x000fc600078e00ff */
[--C-:B-----5:R-:W-:Y:S02]  /*0d00*/  SHF.R.U32.HI R11, RZ, 0x4, R9.reuse ;  /* 0x00000004ff0b7819 */ /* 0x120fe40000011609 */
[----:B------:R-:W-:-:S05]  /*0d10*/  SHF.R.U64 R8, R8, 0x4, R9 ;  /* 0x0000000408087819 */ /* 0x000fca0000001209 */
[----:B------:R4:W-:Y:S01]  /*0d20*/  STS [UR8+0xc], R8 ;  /* 0x00000c08ff007988 */ /* 0x0009e20008000808 */
[----:B--2---:R-:W-:Y:S02]  /*0d30*/  LOP3.LUT R5, R5, 0x7, RZ, 0xb8, !PT ;  /* 0x0000000705057812 */ /* 0x004fe400078eb8ff */
[----:B---3--:R-:W-:-:S03]  /*0d40*/  LOP3.LUT R4, R4, 0xf, R11, 0xb8, !PT ;  /* 0x0000000f04047812 */ /* 0x008fc600078eb80b */
[----:B------:R4:W-:Y:S04]  /*0d50*/  STS [UR8+0x34], R5 ;  /* 0x00003405ff007988 */ /* 0x0009e80008000808 */
[----:B------:R4:W-:Y:S02]  /*0d60*/  STS [UR8+0x1c], R4 ;  /* 0x00001c04ff007988 */ /* 0x0009e40008000808 */
.L_x_27:
[----:B------:R-:W-:Y:S05]  /*0d70*/  BSYNC.RECONVERGENT B1 ;  /* 0x0000000000017941 */ /* 0x000fea0003800200 */
.L_x_26:
[----:B------:R-:W-:Y:S04]  /*0d80*/  BSSY.RECONVERGENT B2, `(.L_x_28) ;  /* 0x000001a000027945 */ /* 0x000fe80003800200 */
[----:B------:R-:W-:Y:S04]  /*0d90*/  BSSY.RELIABLE B1, `(.L_x_29) ;  /* 0x0000015000017945 */ /* 0x000fe80003800100 */
[----:B------:R-:W-:Y:S05]  /*0da0*/  @P3 BRA `(.L_x_30) ;  /* 0x0000000000203947 */ /* 0x000fea0003800000 */
[----:B--2-4-:R-:W2:Y:S02]  /*0db0*/  LDS R4, [UR8+0x34] ;  /* 0x00003408ff047984 */ /* 0x014ea40008000800 */
[----:B--2---:R-:W-:-:S05]  /*0dc0*/  LOP3.LUT R4, R4, 0x38, RZ, 0xb8, !PT ;  /* 0x0000003804047812 */ /* 0x004fca00078eb8ff */
[----:B------:R2:W-:Y:S01]  /*0dd0*/  STS [UR8+0x34], R4 ;  /* 0x00003404ff007988 */ /* 0x0005e20008000808 */
[----:B------:R-:W-:Y:S05]  /*0de0*/  @P3 BRA `(.L_x_31) ;  /* 0x0000000000203947 */ /* 0x000fea0003800000 */
[----:B--2---:R-:W2:Y:S01]  /*0df0*/  LDS R4, [UR8+0x8] ;  /* 0x00000808ff047984 */ /* 0x004ea20008000800 */
[----:B------:R-:W-:-:S05]  /*0e00*/  IMAD.MOV.U32 R5, RZ, RZ, 0x780 ;  /* 0x00000780ff057424 */ /* 0x000fca00078e00ff */
[----:B--2---:R-:W-:-:S05]  /*0e10*/  LOP3.LUT R4, R4, 0x300, R5, 0xd8, !PT ;  /* 0x0000030004047812 */ /* 0x004fca00078ed805 */
[----:B------:R2:W-:Y:S02]  /*0e20*/  STS [UR8+0x8], R4 ;  /* 0x00000804ff007988 */ /* 0x0005e40008000808 */
.L_x_30:
[----:B------:R-:W-:Y:S05]  /*0e30*/  @P3 BRA `(.L_x_32) ;  /* 0x0000000000283947 */ /* 0x000fea0003800000 */
[----:B--2-4-:R-:W2:Y:S02]  /*0e40*/  LDS R4, [UR8+0x8] ;  /* 0x00000808ff047984 */ /* 0x014ea40008000800 */
[----:B--2---:R-:W-:-:S05]  /*0e50*/  LOP3.LUT R4, R4, 0x1800, RZ, 0xb8, !PT ;  /* 0x0000180004047812 */ /* 0x004fca00078eb8ff */
[----:B------:R4:W-:Y:S02]  /*0e60*/  STS [UR8+0x8], R4 ;  /* 0x00000804ff007988 */ /* 0x0009e40008000808 */
.L_x_31:
[----:B------:R-:W-:Y:S05]  /*0e70*/  @P3 BREAK.RELIABLE B1 ;  /* 0x0000000000013942 */ /* 0x000fea0003800100 */
[----:B------:R-:W-:Y:S05]  /*0e80*/  @P3 BRA `(.L_x_33) ;  /* 0x0000000000243947 */ /* 0x000fea0003800000 */
[----:B--2-4-:R-:W2:Y:S01]  /*0e90*/  LDS R4, [UR8+0x8] ;  /* 0x00000808ff047984 */ /* 0x014ea20008000800 */
[----:B------:R-:W-:-:S05]  /*0ea0*/  IMAD.MOV.U32 R5, RZ, RZ, 0x6000 ;  /* 0x00006000ff057424 */ /* 0x000fca00078e00ff */
[----:B--2---:R-:W-:-:S04]  /*0eb0*/  LOP3.LUT R4, R4, 0x6000, R5, 0xd8, !PT ;  /* 0x0000600004047812 */ /* 0x004fc800078ed805 */
[----:B------:R-:W-:-:S05]  /*0ec0*/  LOP3.LUT R4, R4, 0x400000, RZ, 0xb8, !PT ;  /* 0x0040000004047812 */ /* 0x000fca00078eb8ff */
[----:B------:R2:W-:Y:S02]  /*0ed0*/  STS [UR8+0x8], R4 ;  /* 0x00000804ff007988 */ /* 0x0005e40008000808 */
.L_x_32:
[----:B------:R-:W-:Y:S05]  /*0ee0*/  BSYNC.RELIABLE B1 ;  /* 0x0000000000017941 */ /* 0x000fea0003800100 */
.L_x_29:
[----:B--2-4-:R-:W2:Y:S02]  /*0ef0*/  @!P3 LDS R4, [UR8+0x8] ;  /* 0x00000808ff04b984 */ /* 0x014ea40008000800 */
[----:B--2---:R-:W-:-:S05]  /*0f00*/  @!P3 LOP3.LUT R4, R4, 0x8000, RZ, 0xb8, !PT ;  /* 0x000080000404b812 */ /* 0x004fca00078eb8ff */
[----:B------:R2:W-:Y:S02]  /*0f10*/  @!P3 STS [UR8+0x8], R4 ;  /* 0x00000804ff00b988 */ /* 0x0005e40008000808 */
.L_x_33:
[----:B------:R-:W-:Y:S05]  /*0f20*/  BSYNC.RECONVERGENT B2 ;  /* 0x0000000000027941 */ /* 0x000fea0003800200 */
.L_x_28:
[----:B------:R-:W-:Y:S05]  /*0f30*/  WARPSYNC.ALL ;  /* 0x0000000000007948 */ /* 0x000fea0003800000 */
[----:B------:R-:W-:Y:S01]  /*0f40*/  NOP ;  /* 0x0000000000007918 */ /* 0x000fe20000000000 */
[----:B------:R-:W-:-:S04]  /*0f50*/  UIADD3 UR5, UPT, UPT, UR4, 0x80, URZ ;  /* 0x0000008004057890 */ /* 0x000fc8000fffe0ff */
[----:B------:R-:W-:-:S04]  /*0f60*/  UIADD3 UR12, UP0, UPT, UR5, UR14, URZ ;  /* 0x0000000e050c7290 */ /* 0x000fc8000ff1e0ff */
[----:B------:R-:W-:Y:S01]  /*0f70*/  ULEA.HI.X.SX32 UR13, UR5, UR15, 0x1, UP0 ;  /* 0x0000000f050d7291 */ /* 0x000fe200080f0eff */
[----:B------:R-:W-:Y:S11]  /*0f80*/  @P0 BRA `(.L_x_34) ;  /* 0x0000000000300947 */ /* 0x000ff60003800000 */
[----:B--2-4-:R-:W2:Y:S01]  /*0f90*/  S2R R4, SR_LANEID ;  /* 0x0000000000047919 */ /* 0x014ea20000000000 */
[----:B------:R-:W-:Y:S05]  /*0fa0*/  WARPSYNC.ALL ;  /* 0x0000000000007948 */ /* 0x000fea0003800000 */
[----:B------:R-:W-:Y:S01]  /*0fb0*/  NOP ;  /* 0x0000000000007918 */ /* 0x000fe20000000000 */
[----:B--2---:R-:W-:-:S05]  /*0fc0*/  IMAD.SHL.U32 R8, R4, 0x4, RZ ;  /* 0x0000000404087824 */ /* 0x004fca00078e00ff */
[----:B------:R-:W2:Y:S01]  /*0fd0*/  LDS R9, [R8+UR8] ;  /* 0x0000000808097984 */ /* 0x000ea20008000800 */
[----:B------:R-:W-:-:S05]  /*0fe0*/  IADD3 R4, P1, PT, R8, UR12, RZ ;  /* 0x0000000c08047c10 */ /* 0x000fca000ff3e0ff */
[----:B------:R-:W-:-:S05]  /*0ff0*/  IMAD.X R5, RZ, RZ, UR13, P1 ;  /* 0x0000000dff057e24 */ /* 0x000fca00088e06ff */
[----:B--2---:R2:W4:Y:S01]  /*1000*/  ATOMG.E.EXCH.STRONG.GPU PT, RZ, [R4], R9 ;  /* 0x0000000904ff73a8 */ /* 0x00452200041ee100 */
[----:B------:R-:W-:-:S04]  /*1010*/  DEPBAR {5,4,3,2,1,0} ;  /* 0x0000003f0000791a */ /* 0x000fc80000000000 */
[----:B------:R-:W3:Y:S02]  /*1020*/  CCTL.E.C.LDCU.IV.DEEP [UR12] ;  /* 0x000000000c007540 */ /* 0x000ee40009c08000 */
[----:B---3--:R2:W-:Y:S01]  /*1030*/  UTMACCTL.IV [UR12] ;  /* 0x000000000c0079b9 */ /* 0x0085e20008000000 */
[----:B------:R-:W-:Y:S01]  /*1040*/  NOP ;  /* 0x0000000000007918 */ /* 0x000fe20000000000 */
.L_x_34:
[----:B------:R-:W-:Y:S05]  /*1050*/  @P0 BRA `(.L_x_35) ;  /* 0x00000000000c0947 */ /* 0x000fea0003800000 */
[----:B------:R0:W-:Y:S01]  /*1060*/  UTMACMDFLUSH ;  /* 0x00000000000079b7 */ /* 0x0001e20000000000 */
[----:B------:R-:W-:Y:S05]  /*1070*/  @P0 BRA `(.L_x_35) ;  /* 0x0000000000040947 */ /* 0x000fea0003800000 */
[----:B------:R-:W-:-:S04]  /*1080*/  DEPBAR.LE SB0, 0x0 ;  /* 0x000080000000791a */ /* 0x000fc80000000000 */
.L_x_35:
[----:B------:R-:W-:Y:S05]  /*1090*/  WARPSYNC.ALL ;  /* 0x0000000000007948 */ /* 0x000fea0003800000 */
[----:B------:R-:W-:Y:S01]  /*10a0*/  NOP ;  /* 0x0000000000007918 */ /* 0x000fe20000000000 */
[----:B----4-:R-:W-:Y:S06]  /*10b0*/  BAR.SYNC.DEFER_BLOCKING 0x0 ;  /* 0x0000000000007b1d */ /* 0x010fec0000010000 */
[----:B------:R-:W-:Y:S02]  /*10c0*/  BSSY.RECONVERGENT B2, `(.L_x_36) ;  /* 0x000000b000027945 */ /* 0x000fe40003800200 */
[----:B------:R-:W-:Y:S06]  /*10d0*/  BAR.SYNC.DEFER_BLOCKING 0x0 ;  /* 0x0000000000007b1d */ /* 0x000fec0000010000 */
[----:B------:R4:W-:Y:S01]  /*10e0*/  @!P0 STS [R7], RZ ;  /* 0x000000ff07008388 */ /* 0x0009e20000000800 */
[----:B------:R-:W-:Y:S01]  /*10f0*/  NOP ;  /* 0x0000000000007918 */ /* 0x000fe20000000000 */
[----:B------:R-:W-:Y:S05]  /*1100*/  @P3 BRA `(.L_x_37) ;  /* 0x0000000000183947 */ /* 0x000fea0003800000 */
[----:B--2---:R-:W2:Y:S01]  /*1110*/  LDS R4, [UR8+0x8] ;  /* 0x00000808ff047984 */ /* 0x004ea20008000800 */
[----:B------:R-:W3:Y:S01]  /*1120*/  LDC.64 R8, c[0x0][0x390] ;  /* 0x0000e400ff087b82 */ /* 0x000ee20000000a00 */
[----:B------:R-:W-:Y:S02]  /*1130*/  IMAD.MOV.U32 R5, RZ, RZ, 0x70 ;  /* 0x00000070ff057424 */ /* 0x000fe400078e00ff */
[----:B---3--:R3:W-:Y:S03]  /*1140*/  STS.64 [UR8], R8 ;  /* 0x00000008ff007988 */ /* 0x0087e60008000a08 */
[----:B--2---:R-:W-:-:S05]  /*1150*/  LOP3.LUT R4, R4, 0x10, R5, 0xd8, !PT ;  /* 0x0000001004047812 */ /* 0x004fca00078ed805 */
[----:B------:R3:W-:Y:S02]  /*1160*/  STS [UR8+0x8], R4 ;  /* 0x00000804ff007988 */ /* 0x0007e40008000808 */
.L_x_37:
[----:B--2---:R-:W-:Y:S05]  /*1170*/  BSYNC.RECONVERGENT B2 ;  /* 0x0000000000027941 */ /* 0x004fea0003800200 */
.L_x_36:
[----:B------:R-:W-:Y:S04]  /*1180*/  BSSY.RECONVERGENT B3, `(.L_x_38) ;  /* 0x0000011000037945 */ /* 0x000fe80003800200 */
[----:B------:R-:W-:Y:S04]  /*1190*/  BSSY.RELIABLE B2, `(.L_x_39) ;  /* 0x000000e000027945 */ /* 0x000fe80003800100 */
[----:B------:R-:W-:Y:S05]  /*11a0*/  @P3 BRA `(.L_x_40) ;  /* 0x0000000000243947 */ /* 0x000fea0003800000 */
[----:B---3--:R-:W2:Y:S01]  /*11b0*/  LDS R4, [UR8+0x34] ;  /* 0x00003408ff047984 */ /* 0x008ea20008000800 */
[----:B------:R-:W-:-:S05]  /*11c0*/  IMAD.MOV.U32 R5, RZ, RZ, 0x3f000000 ;  /* 0x3f000000ff057424 */ /* 0x000fca00078e00ff */
[----:B--2---:R-:W-:-:S05]  /*11d0*/  LOP3.LUT R4, R4, 0xff000000, R5, 0xb8, !PT ;  /* 0xff00000004047812 */ /* 0x004fca00078eb805 */
[----:B------:R2:W-:Y:S01]  /*11e0*/  STS [UR8+0x34], R4 ;  /* 0x00003404ff007988 */ /* 0x0005e20008000808 */
[----:B------:R-:W-:Y:S05]  /*11f0*/  @P3 BRA `(.L_x_41) ;  /* 0x00000000001c3947 */ /* 0x000fea0003800000 */
[----:B--2---:R-:W2:Y:S01]  /*1200*/  LDS R4, [UR8+0x38] ;  /* 0x00003808ff047984 */ /* 0x004ea20008000800 */
[----:B------:R-:W-:-:S05]  /*1210*/  IMAD.MOV.U32 R5, RZ, RZ, 0x3f ;  /* 0x0000003fff057424 */ /* 0x000fca00078e00ff */
[----:B--2---:R-:W-:-:S05]  /*1220*/  LOP3.LUT R4, R4, 0xff, R5, 0xb8, !PT ;  /* 0x000000ff04047812 */ /* 0x004fca00078eb805 */
[----:B------:R2:W-:Y:S02]  /*1230*/  STS [UR8+0x38], R4 ;  /* 0x00003804ff007988 */ /* 0x0005e40008000808 */
.L_x_40:
[----:B------:R-:W-:Y:S05]  /*1240*/  @P3 BREAK.RELIABLE B2 ;  /* 0x0000000000023942 */ /* 0x000fea0003800100 */
[----:B------:R-:W-:Y:S05]  /*1250*/  @P3 BRA `(.L_x_42) ;  /* 0x00000000000c3947 */ /* 0x000fea0003800000 */
[----:B------:R2:W-:Y:S02]  /*1260*/  STS [UR8+0x20], R3 ;  /* 0x00002003ff007988 */ /* 0x0005e40008000808 */
.L_x_41:
[----:B------:R-:W-:Y:S05]  /*1270*/  BSYNC.RELIABLE B2 ;  /* 0x0000000000027941 */ /* 0x000fea0003800100 */
.L_x_39:
[----:B------:R2:W-:Y:S02]  /*1280*/  @!P3 STS [UR8+0x24], R2 ;  /* 0x00002402ff00b988 */ /* 0x0005e40008000808 */
.L_x_42:
[----:B------:R-:W-:Y:S05]  /*1290*/  BSYNC.RECONVERGENT B3 ;  /* 0x0000000000037941 */ /* 0x000fea0003800200 */
.L_x_38:
[----:B------:R-:W-:Y:S05]  /*12a0*/  WARPSYNC.ALL ;  /* 0x0000000000007948 */ /* 0x000fea0003800000 */
[----:B------:R-:W-:Y:S01]  /*12b0*/  NOP ;  /* 0x0000000000007918 */ /* 0x000fe20000000000 */
[----:B------:R-:W-:Y:S04]  /*12c0*/  BSSY.RECONVERGENT B3, `(.L_x_43) ;  /* 0x000000e000037945 */ /* 0x000fe80003800200 */
[----:B------:R-:W-:Y:S05]  /*12d0*/  @P3 BRA `(.L_x_44) ;  /* 0x0000000000303947 */ /* 0x000fea0003800000 */
[----:B--2--5:R-:W2:Y:S01]  /*12e0*/  LDS R3, [UR8+0x34] ;  /* 0x00003408ff037984 */ /* 0x024ea20008000800 */
[----:B---3--:R-:W3:Y:S03]  /*12f0*/  LDC.64 R4, c[0x0][0x3b8] ;  /* 0x0000ee00ff047b82 */ /* 0x008ee60000000a00 */
[----:B------:R-:W5:Y:S01]  /*1300*/  LDS R2, [UR8+0x1c] ;  /* 0x00001c08ff027984 */ /* 0x000f620008000800 */
[C---:B---3--:R-:W-:Y:S01]  /*1310*/  SHF.L.U64.HI R5, R4.reuse, 0x1, R5 ;  /* 0x0000000104057819 */ /* 0x048fe20000010205 */
[----:B------:R-:W-:-:S03]  /*1320*/  IMAD.SHL.U32 R4, R4, 0x2, RZ ;  /* 0x0000000204047824 */ /* 0x000fc600078e00ff */
[--C-:B----4-:R-:W-:Y:S02]  /*1330*/  SHF.R.U32.HI R7, RZ, 0x4, R5.reuse ;  /* 0x00000004ff077819 */ /* 0x110fe40000011605 */
[----:B------:R-:W-:-:S05]  /*1340*/  SHF.R.U64 R4, R4, 0x4, R5 ;  /* 0x0000000404047819 */ /* 0x000fca0000001205 */
[----:B------:R3:W-:Y:S01]  /*1350*/  STS [UR8+0xc], R4 ;  /* 0x00000c04ff007988 */ /* 0x0007e20008000808 */
[----:B--2---:R-:W-:Y:S02]  /*1360*/  LOP3.LUT R3, R3, 0x7, RZ, 0xb8, !PT ;  /* 0x0000000703037812 */ /* 0x004fe400078eb8ff */
[----:B-----5:R-:W-:-:S03]  /*1370*/  LOP3.LUT R2, R2, 0xf, R7, 0xb8, !PT ;  /* 0x0000000f02027812 */ /* 0x020fc600078eb807 */
[----:B------:R3:W-:Y:S04]  /*1380*/  STS [UR8+0x34], R3 ;  /* 0x00003403ff007988 */ /* 0x0007e80008000808 */
[----:B------:R3:W-:Y:S02]  /*1390*/  STS [UR8+0x1c], R2 ;  /* 0x00001c02ff007988 */ /* 0x0007e40008000808 */
.L_x_44:
[----:B------:R-:W-:Y:S05]  /*13a0*/  BSYNC.RECONVERGENT B3 ;  /* 0x0000000000037941 */ /* 0x000fea0003800200 */
.L_x_43:
[----:B------:R-:W-:Y:S04]  /*13b0*/  BSSY.RECONVERGENT B4, `(.L_x_45) ;  /* 0x000001a000047945 */ /* 0x000fe80003800200 */
[----:B------:R-:W-:Y:S04]  /*13c0*/  BSSY.RELIABLE B3, `(.L_x_46) ;  /* 0x0000015000037945 */ /* 0x000fe80003800100 */
[----:B------:R-:W-:Y:S05]  /*13d0*/  @P3 BRA `(.L_x_47) ;  /* 0x0000000000203947 */ /* 0x000fea0003800000 */
[----:B--23--:R-:W2:Y:S02]  /*13e0*/  LDS R2, [UR8+0x34] ;  /* 0x00003408ff027984 */ /* 0x00cea40008000800 */
[----:B--2---:R-:W-:-:S05]  /*13f0*/  LOP3.LUT R2, R2, 0x38, RZ, 0xb8, !PT ;  /* 0x0000003802027812 */ /* 0x004fca00078eb8ff */
[----:B------:R2:W-:Y:S01]  /*1400*/  STS [UR8+0x34], R2 ;  /* 0x00003402ff007988 */ /* 0x0005e20008000808 */
[----:B------:R-:W-:Y:S05]  /*1410*/  @P3 BRA `(.L_x_48) ;  /* 0x0000000000203947 */ /* 0x000fea0003800000 */
[----:B--2---:R-:W2:Y:S01]  /*1420*/  LDS R2, [UR8+0x8] ;  /* 0x00000808ff027984 */ /* 0x004ea20008000800 */
[----:B-----5:R-:W-:-:S05]  /*1430*/  IMAD.MOV.U32 R3, RZ, RZ, 0x780 ;  /* 0x00000780ff037424 */ /* 0x020fca00078e00ff */
[----:B--2---:R-:W-:-:S05]  /*1440*/  LOP3.LUT R2, R2, 0x300, R3, 0xd8, !PT ;  /* 0x0000030002027812 */ /* 0x004fca00078ed803 */
[----:B------:R2:W-:Y:S02]  /*1450*/  STS [UR8+0x8], R2 ;  /* 0x00000802ff007988 */ /* 0x0005e40008000808 */
.L_x_47:
[----:B------:R-:W-:Y:S05]  /*1460*/  @P3 BRA `(.L_x_49) ;  /* 0x0000000000283947 */ /* 0x000fea0003800000 */
[----:B--23--:R-:W2:Y:S02]  /*1470*/  LDS R2, [UR8+0x8] ;  /* 0x00000808ff027984 */ /* 0x00cea40008000800 */
[----:B--2---:R-:W-:-:S05]  /*1480*/  LOP3.LUT R2, R2, 0x1800, RZ, 0xb8, !PT ;  /* 0x0000180002027812 */ /* 0x004fca00078eb8ff */
[----:B------:R3:W-:Y:S02]  /*1490*/  STS [UR8+0x8], R2 ;  /* 0x00000802ff007988 */ /* 0x0007e40008000808 */
.L_x_48:
[----:B------:R-:W-:Y:S05]  /*14a0*/  @P3 BREAK.RELIABLE B3 ;  /* 0x0000000000033942 */ /* 0x000fea0003800100 */
[----:B------:R-:W-:Y:S05]  /*14b0*/  @P3 BRA `(.L_x_50) ;  /* 0x0000000000243947 */ /* 0x000fea0003800000 */
[----:B--23--:R-:W2:Y:S01]  /*14c0*/  LDS R2, [UR8+0x8] ;  /* 0x00000808ff027984 */ /* 0x00cea20008000800 */
[----:B-----5:R-:W-:-:S05]  /*14d0*/  IMAD.MOV.U32 R3, RZ, RZ, 0x6000 ;  /* 0x00006000ff037424 */ /* 0x020fca00078e00ff */
[----:B--2---:R-:W-:-:S04]  /*14e0*/  LOP3.LUT R2, R2, 0x6000, R3, 0xd8, !PT ;  /* 0x0000600002027812 */ /* 0x004fc800078ed803 */
[----:B------:R-:W-:-:S05]  /*14f0*/  LOP3.LUT R2, R2, 0x400000, RZ, 0xb8, !PT ;  /* 0x0040000002027812 */ /* 0x000fca00078eb8ff */
[----:B------:R2:W-:Y:S02]  /*1500*/  STS [UR8+0x8], R2 ;  /* 0x00000802ff007988 */ /* 0x0005e40008000808 */
.L_x_49:
[----:B------:R-:W-:Y:S05]  /*1510*/  BSYNC.RELIABLE B3 ;  /* 0x0000000000037941 */ /* 0x000fea0003800100 */
.L_x_46:
[----:B--23--:R-:W2:Y:S02]  /*1520*/  @!P3 LDS R2, [UR8+0x8] ;  /* 0x00000808ff02b984 */ /* 0x00cea40008000800 */
[----:B--2---:R-:W-:-:S05]  /*1530*/  @!P3 LOP3.LUT R2, R2, 0x8000, RZ, 0xb8, !PT ;  /* 0x000080000202b812 */ /* 0x004fca00078eb8ff */
[----:B------:R2:W-:Y:S02]  /*1540*/  @!P3 STS [UR8+0x8], R2 ;  /* 0x00000802ff00b988 */ /* 0x0005e40008000808 */
.L_x_50:
[----:B------:R-:W-:Y:S05]  /*1550*/  BSYNC.RECONVERGENT B4 ;  /* 0x0000000000047941 */ /* 0x000fea0003800200 */
.L_x_45:
[----:B------:R-:W-:Y:S05]  /*1560*/  WARPSYNC.ALL ;  /* 0x0000000000007948 */ /* 0x000fea0003800000 */
[----:B------:R-:W-:Y:S01]  /*1570*/  NOP ;  /* 0x0000000000007918 */ /* 0x000fe20000000000 */
[----:B------:R-:W-:-:S04]  /*1580*/  UIADD3 UR4, UPT, UPT, UR4, 0x100, URZ ;  /* 0x0000010004047890 */ /* 0x000fc8000fffe0ff */
[----:B------:R-:W-:-:S04]  /*1590*/  UIADD3 UR14, UP0, UPT, UR4, UR14, URZ ;  /* 0x0000000e040e7290 */ /* 0x000fc8000ff1e0ff */
[----:B------:R-:W-:Y:S01]  /*15a0*/  ULEA.HI.X.SX32 UR15, UR4, UR15, 0x1, UP0 ;  /* 0x0000000f040f7291 */ /* 0x000fe200080f0eff */
[----:B------:R-:W-:Y:S11]  /*15b0*/  @P0 BRA `(.L_x_51) ;  /* 0x0000000000300947 */ /* 0x000ff60003800000 */
[----:B--23--:R-:W2:Y:S01]  /*15c0*/  S2R R2, SR_LANEID ;  /* 0x0000000000027919 */ /* 0x00cea20000000000 */
[----:B------:R-:W-:Y:S05]  /*15d0*/  WARPSYNC.ALL ;  /* 0x0000000000007948 */ /* 0x000fea0003800000 */
[----:B------:R-:W-:Y:S01]  /*15e0*/  NOP ;  /* 0x0000000000007918 */ /* 0x000fe20000000000 */
[----:B--2---:R-:W-:-:S05]  /*15f0*/  IMAD.SHL.U32 R4, R2, 0x4, RZ ;  /* 0x0000000402047824 */ /* 0x004fca00078e00ff */
[----:B------:R-:W2:Y:S01]  /*1600*/  LDS R5, [R4+UR8] ;  /* 0x0000000804057984 */ /* 0x000ea20008000800 */
[----:B------:R-:W-:-:S05]  /*1610*/  IADD3 R2, P1, PT, R4, UR14, RZ ;  /* 0x0000000e04027c10 */ /* 0x000fca000ff3e0ff */
[----:B-----5:R-:W-:-:S05]  /*1620*/  IMAD.X R3, RZ, RZ, UR15, P1 ;  /* 0x0000000fff037e24 */ /* 0x020fca00088e06ff */
[----:B--2---:R2:W3:Y:S01]  /*1630*/  ATOMG.E.EXCH.STRONG.GPU PT, RZ, [R2], R5 ;  /* 0x0000000502ff73a8 */ /* 0x0044e200041ee100 */
[----:B------:R-:W-:-:S04]  /*1640*/  DEPBAR {5,4,3,2,1,0} ;  /* 0x0000003f0000791a */ /* 0x000fc80000000000 */
[----:B------:R-:W5:Y:S02]  /*1650*/  CCTL.E.C.LDCU.IV.DEEP [UR14] ;  /* 0x000000000e007540 */ /* 0x000f640009c08000 */
[----:B-----5:R2:W-:Y:S01]  /*1660*/  UTMACCTL.IV [UR14] ;  /* 0x000000000e0079b9 */ /* 0x0205e20008000000 */
[----:B------:R-:W-:Y:S01]  /*1670*/  NOP ;  /* 0x0000000000007918 */ /* 0x000fe20000000000 */
.L_x_51:
[----:B------:R-:W-:Y:S05]  /*1680*/  @P0 BRA `(.L_x_52) ;  /* 0x00000000000c0947 */ /* 0x000fea0003800000 */
[----:B------:R0:W-:Y:S01]  /*1690*/  UTMACMDFLUSH ;  /* 0x00000000000079b7 */ /* 0x0001e20000000000 */
[----:B------:R-:W-:Y:S05]  /*16a0*/  @P0 BRA `(.L_x_52) ;  /* 0x0000000000040947 */ /* 0x000fea0003800000 */
[----:B------:R-:W-:-:S04]  /*16b0*/  DEPBAR.LE SB0, 0x0 ;  /* 0x000080000000791a */ /* 0x000fc80000000000 */
.L_x_52:
[----:B------:R-:W-:Y:S05]  /*16c0*/  WARPSYNC.ALL ;  /* 0x0000000000007948 */ /* 0x000fea0003800000 */
[----:B------:R-:W-:Y:S01]  /*16d0*/  NOP ;  /* 0x0000000000007918 */ /* 0x000fe20000000000 */
[----:B---3--:R-:W-:Y:S01]  /*16e0*/  BAR.SYNC.DEFER_BLOCKING 0x0 ;  /* 0x0000000000007b1d */ /* 0x008fe20000010000 */
[----:B------:R-:W-:Y:S01]  /*16f0*/  ISETP.GE.AND P0, PT, R6, 0x1, PT ;  /* 0x000000010600780c */ /* 0x000fe20003f06270 */
[----:B------:R-:W-:Y:S01]  /*1700*/  USHF.L.U32 UR11, UR11, 0x6, URZ ;  /* 0x000000060b0b7899 */ /* 0x000fe200080006ff */
[----:B--2---:R-:W-:Y:S01]  /*1710*/  SHF.R.U32.HI R2, RZ, 0x5, R0 ;  /* 0x00000005ff027819 */ /* 0x004fe20000011600 */
[----:B------:R-:W-:-:S02]  /*1720*/  USHF.L.U32 UR30, UR30, 0x6, URZ ;  /* 0x000000061e1e7899 */ /* 0x000fc400080006ff */
[----:B------:R-:W-:Y:S01]  /*1730*/  VOTEU.ALL UP0, P3 ;  /* 0x0000000000ff7886 */ /* 0x000fe20001800000 */
[----:B------:R-:W-:Y:S01]  /*1740*/  UMOV UR4, 0x1 ;  /* 0x0000000100047882 */ /* 0x000fe20000000000 */
[----:B------:R-:W-:Y:S01]  /*1750*/  VOTEU.ALL UP1, P3 ;  /* 0x0000000000ff7886 */ /* 0x000fe20001820000 */
[----:B------:R-:W-:Y:S02]  /*1760*/  R2UR UR24, R2 ;  /* 0x00000000021872ca */ /* 0x000fe400000e0000 */
[----:B------:R-:W-:-:S04]  /*1770*/  @!UP0 UIADD3 UR16, UPT, UPT, -UR4, 0x100000, URZ ;  /* 0x0010000004108890 */ /* 0x000fc8000fffe1ff */
[----:B------:R-:W-:Y:S02]  /*1780*/  @!UP0 USHF.L.U32 UR17, UR16, 0xb, URZ ;  /* 0x0000000b10118899 */ /* 0x000fe400080006ff */
[----:B------:R-:W-:Y:S02]  /*1790*/  @!UP0 USHF.L.U32 UR16, UR16, 0x1, URZ ;  /* 0x0000000110108899 */ /* 0x000fe400080006ff */
[----:B------:R-:W-:-:S04]  /*17a0*/  @!UP0 UIADD3 UR4, UPT, UPT, -UR4, 0x100000, URZ ;  /* 0x0010000004048890 */ /* 0x000fc8000fffe1ff */
[----:B------:R-:W-:Y:S02]  /*17b0*/  @!UP0 USHF.L.U32 UR5, UR4, 0xb, URZ ;  /* 0x0000000b04058899 */ /* 0x000fe400080006ff */
[----:B------:R-:W-:Y:S01]  /*17c0*/  @!UP0 USHF.L.U32 UR4, UR4, 0x1, URZ ;  /* 0x0000000104048899 */ /* 0x000fe200080006ff */
[----:B------:R-:W-:Y:S01]  /*17d0*/  VOTEU.ALL UP0, P3 ;  /* 0x0000000000ff7886 */ /* 0x000fe20001800000 */
[----:B------:R-:W2:Y:S04]  /*17e0*/  FENCE.VIEW.ASYNC.S ;  /* 0x00000000000073c6 */ /* 0x000ea80000000000 */
[----:B--2---:R2:W3:Y:S06]  /*17f0*/  @!UP0 SYNCS.EXCH.64 URZ, [UR8+0x4000], UR16 ;  /* 0x0040001008ff85b2 */ /* 0x0044ec0008000100 */
[----:B------:R2:W4:Y:S01]  /*1800*/  @!UP1 SYNCS.EXCH.64 URZ, [UR8+0x4010], UR4 ;  /* 0x0040100408ff95b2 */ /* 0x0005220008000100 */
[----:B------:R-:W-:Y:S05]  /*1810*/  @!P0 BRA `(.L_x_53) ;  /* 0x0000000400f08947 */ /* 0x000fea0003800000 */
[----:B---34-:R-:W-:Y:S01]  /*1820*/  BAR.SYNC.DEFER_BLOCKING 0x0 ;  /* 0x0000000000007b1d */ /* 0x018fe20000010000 */
[----:B------:R-:W-:Y:S01]  /*1830*/  @!P3 IMAD.MOV.U32 R2, RZ, RZ, 0x4000 ;  /* 0x00004000ff02b424 */ /* 0x000fe200078e00ff */
[----:B------:R-:W-:Y:S02]  /*1840*/  ELECT P1, URZ, PT ;  /* 0x0000000000ff782f */ /* 0x000fe40003820000 */
[----:B------:R-:W-:Y:S02]  /*1850*/  ELECT P0, URZ, PT ;  /* 0x0000000000ff782f */ /* 0x000fe40003800000 */
[C---:B------:R-:W-:Y:S01]  /*1860*/  ISETP.LT.U32.AND P1, PT, R20.reuse, 0x20, P1 ;  /* 0x000000201400780c */ /* 0x040fe20000f21070 */
[----:B------:R-:W-:Y:S01]  /*1870*/  UIADD3 UR28, UPT, UPT, UR8, 0x2000, URZ ;  /* 0x00002000081c7890 */ /* 0x000fe2000fffe0ff */
[----:B------:R-:W-:Y:S01]  /*1880*/  ISETP.LT.U32.AND P0, PT, R20, 0x20, P0 ;  /* 0x000000201400780c */ /* 0x000fe20000701070 */
[----:B--2---:R-:W-:Y:S02]  /*1890*/  USHF.R.U32.HI UR16, URZ, 0x4, UR8 ;  /* 0x00000004ff107899 */ /* 0x004fe40008011608 */
[----:B------:R-:W-:-:S02]  /*18a0*/  USHF.R.U32.HI UR18, URZ, 0x4, UR28 ;  /* 0x00000004ff127899 */ /* 0x000fc4000801161c */
[----:B------:R-:W-:Y:S02]  /*18b0*/  USGXT.U32 UR16, UR16, 0xe ;  /* 0x0000000e1010789a */ /* 0x000fe40008000000 */
[----:B------:R-:W-:Y:S01]  /*18c0*/  USGXT.U32 UR18, UR18, 0xe ;  /* 0x0000000e1212789a */ /* 0x000fe20008000000 */
[----:B------:R-:W-:Y:S01]  /*18d0*/  UMOV UR4, URZ ;  /* 0x000000ff00047c82 */ /* 0x000fe20008000000 */
[----:B------:R-:W-:Y:S02]  /*18e0*/  UMOV UR17, 0x40004040 ;  /* 0x4000404000117882 */ /* 0x000fe40000000000 */
[----:B------:R-:W-:Y:S01]  /*18f0*/  VOTEU.ANY UP0, P1 ;  /* 0x0000000000ff7886 */ /* 0x000fe20000800100 */
[----:B------:R-:W-:Y:S01]  /*1900*/  VOTEU.ANY UP2, P1 ;  /* 0x0000000000ff7886 */ /* 0x000fe20000840100 */
[----:B------:R-:W-:Y:S01]  /*1910*/  VOTEU.ANY UP1, P0 ;  /* 0x0000000000ff7886 */ /* 0x000fe20000020100 */
[----:B------:R-:W-:Y:S01]  /*1920*/  VOTEU.ANY UP3, P0 ;  /* 0x0000000000ff7886 */ /* 0x000fe20000060100 */
[----:B------:R-:W-:Y:S01]  /*1930*/  UMOV UR19, 0x40004040 ;  /* 0x4000404000137882 */ /* 0x000fe20000000000 */
[----:B------:R2:W-:Y:S01]  /*1940*/  @!P3 SYNCS.ARRIVE.TRANS64 RZ, [UR8+0x4000], R2 ;  /* 0x00400002ffffb9a7 */ /* 0x0005e20008000008 */
[----:B------:R3:W-:Y:S06]  /*1950*/  MEMBAR.ALL.CTA ;  /* 0x0000000000007992 */ /* 0x0007ec0000008000 */
[----:B---3--:R-:W3:Y:S01]  /*1960*/  FENCE.VIEW.ASYNC.S ;  /* 0x00000000000073c6 */ /* 0x008ee20000000000 */
[----:B------:R-:W-:Y:S01]  /*1970*/  @UP0 UIADD3 UR9, UPT, UPT, UR8, 0x4000, URZ ;  /* 0x0000400008090890 */ /* 0x000fe2000fffe0ff */
[----:B------:R-:W-:Y:S01]  /*1980*/  @UP0 UMOV UR10, URZ ;  /* 0x000000ff000a0c82 */ /* 0x000fe20008000000 */
[----:B------:R-:W-:Y:S01]  /*1990*/  @UP1 UIADD3 UR29, UPT, UPT, UR8, 0x4000, URZ ;  /* 0x00004000081d1890 */ /* 0x000fe2000fffe0ff */
[----:B------:R-:W-:Y:S01]  /*19a0*/  @UP1 UMOV UR31, URZ ;  /* 0x000000ff001f1c82 */ /* 0x000fe20008000000 */
[----:B------:R-:W-:-:S02]  /*19b0*/  UIADD3 UR20, UP0, UPT, UR16, 0x2, URZ ;  /* 0x0000000210147890 */ /* 0x000fc4000ff1e0ff */
[----:B------:R-:W-:Y:S02]  /*19c0*/  UIADD3 UR22, UP1, UPT, UR18, 0x80, URZ ;  /* 0x0000008012167890 */ /* 0x000fe4000ff3e0ff */
[----:B------:R-:W-:Y:S02]  /*19d0*/  UIADD3.X UR21, UPT, UPT, UR4, 0x40004040, URZ, UP0, !UPT ;  /* 0x4000404004157890 */ /* 0x000fe400087fe4ff */
[----:B------:R-:W-:Y:S02]  /*19e0*/  UIADD3.X UR23, UPT, UPT, UR4, 0x40004040, URZ, UP1, !UPT ;  /* 0x4000404004177890 */ /* 0x000fe40008ffe4ff */
[----:B------:R-:W-:Y:S02]  /*19f0*/  UIADD3.64 UR26, UPT, UPT, UR20, 0x2, URZ ;  /* 0x00000002141a7897 */ /* 0x000fe4000fffe0ff */
[----:B------:R-:W-:Y:S02]  /*1a00*/  UIADD3.64 UR34, UPT, UPT, UR20, 0x4, URZ ;  /* 0x0000000414227897 */ /* 0x000fe4000fffe0ff */
[----:B------:R-:W-:-:S02]  /*1a10*/  UIADD3.64 UR32, UPT, UPT, UR22, 0x80, URZ ;  /* 0x0000008016207897 */ /* 0x000fc4000fffe0ff */
[----:B------:R-:W-:Y:S02]  /*1a20*/  UIADD3.64 UR36, UPT, UPT, UR22, 0x100, URZ ;  /* 0x0000010016247897 */ /* 0x000fe4000fffe0ff */
[----:B------:R-:W-:Y:S01]  /*1a30*/  UISETP.NE.U32.AND UP0, UPT, UR24, URZ, UPT ;  /* 0x000000ff1800728c */ /* 0x000fe2000bf05070 */
[----:B---3--:R-:W-:Y:S06]  /*1a40*/  BAR.SYNC.DEFER_BLOCKING 0x0 ;  /* 0x0000000000007b1d */ /* 0x008fec0000010000 */
[----:B------:R2:W-:Y:S02]  /*1a50*/  @UP2 UTMALDG.2D [UR8], [UR6] ;  /* 0x00000008060025b4 */ /* 0x0005e40008008000 */
[----:B------:R-:W-:Y:S06]  /*1a60*/  BAR.SYNC.DEFER_BLOCKING 0x0 ;  /* 0x0000000000007b1d */ /* 0x000fec0000010000 */
[----:B------:R2:W-:Y:S02]  /*1a70*/  @UP3 UTMALDG.2D [UR28], [UR12] ;  /* 0x0000001c0c0035b4 */ /* 0x0005e40008008000 */
[----:B------:R-:W-:Y:S06]  /*1a80*/  BAR.SYNC.DEFER_BLOCKING 0x0 ;  /* 0x0000000000007b1d */ /* 0x000fec0000010000 */
[----:B------:R-:W3:Y:S02]  /*1a90*/  SYNCS.PHASECHK.TRANS64.TRYWAIT P0, [UR8+0x4000], RZ ;  /* 0x004000ffff0075a7 */ /* 0x000ee40008001108 */
[----:B--23--:R-:W-:Y:S05]  /*1aa0*/  @!P0 BRA `(.L_x_54) ;  /* 0x0000000800c08947 */ /* 0x00cfea0003800000 */
.L_x_66:
[----:B------:R-:W-:Y:S05]  /*1ab0*/  BRA.U UP0, `(.L_x_55) ;  /* 0x0000000100347547 */ /* 0x000fea000b800000 */
[----:B------:R-:W-:Y:S01]  /*1ac0*/  UMOV UR4, 0x0 ;  /* 0x0000000000047882 */ /* 0x000fe20000000000 */
[----:B------:R-:W-:Y:S01]  /*1ad0*/  UMOV UR5, 0x4110010 ;  /* 0x0411001000057882 */ /* 0x000fe20000000000 */
[----:B------:R-:W-:Y:S01]  /*1ae0*/  UMOV UR28, 0x0 ;  /* 0x00000000001c7882 */ /* 0x000fe20000000000 */
[----:B------:R-:W-:Y:S01]  /*1af0*/  UMOV UR29, 0x4110010 ;  /* 0x04110010001d7882 */ /* 0x000fe20000000000 */
[----:B------:R-:W-:Y:S01]  /*1b00*/  UMOV UR38, 0x0 ;  /* 0x0000000000267882 */ /* 0x000fe20000000000 */
[----:B------:R-:W-:Y:S01]  /*1b10*/  UMOV UR39, 0x4110010 ;  /* 0x0411001000277882 */ /* 0x000fe20000000000 */
[----:B------:R2:W-:Y:S01]  /*1b20*/  UTCHMMA gdesc[UR16], gdesc[UR18], tmem[UR25], tmem[UR4], idesc[UR5], !UPT ;  /* 0x00ff0412100075ea */ /* 0x0005e2000f800019 */
[----:B------:R-:W-:Y:S01]  /*1b30*/  UMOV UR40, 0x0 ;  /* 0x0000000000287882 */ /* 0x000fe20000000000 */
[----:B------:R-:W-:Y:S01]  /*1b40*/  UMOV UR41, 0x4110010 ;  /* 0x0411001000297882 */ /* 0x000fe20000000000 */
[----:B------:R2:W-:Y:S01]  /*1b50*/  UTCHMMA gdesc[UR20], gdesc[UR22], tmem[UR25], tmem[UR28], idesc[UR29], UPT ;  /* 0x00ff1c16140075ea */ /* 0x0005e2000b800019 */
[----:B------:R2:W-:Y:S01]  /*1b60*/  UTCHMMA gdesc[UR26], gdesc[UR32], tmem[UR25], tmem[UR38], idesc[UR39], UPT ;  /* 0x00ff26201a0075ea */ /* 0x0005e2000b800019 */
[----:B------:R2:W-:Y:S01]  /*1b70*/  UTCHMMA gdesc[UR34], gdesc[UR36], tmem[UR25], tmem[UR40], idesc[UR41], UPT ;  /* 0x00ff2824220075ea */ /* 0x0005e2000b800019 */
[----:B------:R-:W-:Y:S01]  /*1b80*/  NOP ;  /* 0x0000000000007918 */ /* 0x000fe20000000000 */
.L_x_55:
[----:B------:R-:W-:Y:S01]  /*1b90*/  ELECT P0, URZ, PT ;  /* 0x0000000000ff782f */ /* 0x000fe20003800000 */
[----:B--2---:R-:W-:-:S03]  /*1ba0*/  UIADD3 UR4, UPT, UPT, UR8, 0x4010, URZ ;  /* 0x0000401008047890 */ /* 0x004fc6000fffe0ff */
[----:B------:R-:W-:Y:S01]  /*1bb0*/  ISETP.LT.U32.AND P0, PT, R20, 0x20, P0 ;  /* 0x000000201400780c */ /* 0x000fe20000701070 */
[----:B------:R-:W-:-:S12]  /*1bc0*/  UMOV UR5, URZ ;  /* 0x000000ff00057c82 */ /* 0x000fd80008000000 */
[----:B------:R-:W-:Y:S01]  /*1bd0*/  VOTEU.ANY UP0, P0 ;  /* 0x0000000000ff7886 */ /* 0x000fe20000000100 */
[----:B------:R-:W-:Y:S01]  /*1be0*/  VOTEU.ANY UP1, P0 ;  /* 0x0000000000ff7886 */ /* 0x000fe20000020100 */
[----:B------:R-:W-:-:S03]  /*1bf0*/  ISETP.GE.U32.AND P0, PT, R6, 0x41, PT ;  /* 0x000000410600780c */ /* 0x000fc60003f06070 */
[----:B------:R-:W-:Y:S02]  /*1c00*/  @UP0 UMOV UR9, UR4 ;  /* 0x0000000400090c82 */ /* 0x000fe40008000000 */
[----:B------:R2:W-:Y:S01]  /*1c10*/  @UP1 UTCBAR [UR9], URZ ;  /* 0x000000ff090013e9 */ /* 0x0005e200080000ff */
[----:B------:R-:W-:Y:S06]  /*1c20*/  BAR.SYNC.DEFER_BLOCKING 0x0 ;  /* 0x0000000000007b1d */ /* 0x000fec0000010000 */
[----:B------:R-:W3:Y:S02]  /*1c30*/  SYNCS.PHASECHK.TRANS64.TRYWAIT P1, [UR8+0x4010], RZ ;  /* 0x004010ffff0075a7 */ /* 0x000ee40008021108 */
[----:B--23--:R-:W-:Y:S05]  /*1c40*/  @!P1 BRA `(.L_x_56) ;  /* 0x0000000800649947 */ /* 0x00cfea0003800000 */
.L_x_67:
[----:B------:R-:W-:Y:S05]  /*1c50*/  @!P0 BRA `(.L_x_53) ;  /* 0x0000000000e08947 */ /* 0x000fea0003800000 */
[----:B------:R-:W-:Y:S01]  /*1c60*/  IMAD.MOV.U32 R2, RZ, RZ, 0x1 ;  /* 0x00000001ff027424 */ /* 0x000fe200078e00ff */
[----:B------:R-:W2:Y:S01]  /*1c70*/  LDCU UR44, c[0x0][0x3a0] ;  /* 0x00007400ff2c77ac */ /* 0x000ea20008000800 */
[----:B------:R-:W-:-:S05]  /*1c80*/  UMOV UR10, 0x40 ;  /* 0x00000040000a7882 */ /* 0x000fca0000000000 */
.L_x_60:
[----:B------:R-:W-:Y:S01]  /*1c90*/  BAR.SYNC.DEFER_BLOCKING 0x0 ;  /* 0x0000000000007b1d */ /* 0x000fe20000010000 */
[----:B-----5:R-:W-:Y:S01]  /*1ca0*/  @!P3 IMAD.MOV.U32 R3, RZ, RZ, 0x4000 ;  /* 0x00004000ff03b424 */ /* 0x020fe200078e00ff */
[----:B------:R-:W-:Y:S02]  /*1cb0*/  ELECT P1, URZ, PT ;  /* 0x0000000000ff782f */ /* 0x000fe40003820000 */
[----:B------:R-:W-:Y:S02]  /*1cc0*/  ELECT P0, URZ, PT ;  /* 0x0000000000ff782f */ /* 0x000fe40003800000 */
[C---:B------:R-:W-:Y:S01]  /*1cd0*/  ISETP.LT.U32.AND P1, PT, R20.reuse, 0x20, P1 ;  /* 0x000000201400780c */ /* 0x040fe20000f21070 */
[----:B------:R-:W-:Y:S01]  /*1ce0*/  UMOV UR31, UR10 ;  /* 0x0000000a001f7c82 */ /* 0x000fe20008000000 */
[----:B------:R-:W-:-:S11]  /*1cf0*/  ISETP.LT.U32.AND P0, PT, R20, 0x20, P0 ;  /* 0x000000201400780c */ /* 0x000fd60000701070 */
[----:B------:R-:W-:Y:S02]  /*1d00*/  VOTEU.ANY UP0, P1 ;  /* 0x0000000000ff7886 */ /* 0x000fe40000800100 */
[----:B------:R-:W-:Y:S01]  /*1d10*/  VOTEU.ANY UP1, P0 ;  /* 0x0000000000ff7886 */ /* 0x000fe20000020100 */
[----:B---3--:R3:W-:Y:S01]  /*1d20*/  @!P3 SYNCS.ARRIVE.TRANS64 RZ, [UR8+0x4000], R3 ;  /* 0x00400003ffffb9a7 */ /* 0x0087e20008000008 */
[----:B------:R4:W-:Y:S06]  /*1d30*/  MEMBAR.ALL.CTA ;  /* 0x0000000000007992 */ /* 0x0009ec0000008000 */
[----:B----4-:R-:W4:Y:S01]  /*1d40*/  FENCE.VIEW.ASYNC.S ;  /* 0x00000000000073c6 */ /* 0x010f220000000000 */
[----:B------:R-:W-:Y:S01]  /*1d50*/  @UP0 UIADD3 UR9, UPT, UPT, UR8, 0x4000, URZ ;  /* 0x0000400008090890 */ /* 0x000fe2000fffe0ff */
[----:B----4-:R-:W-:Y:S01]  /*1d60*/  VOTEU.ANY UP0, P1 ;  /* 0x0000000000ff7886 */ /* 0x010fe20000800100 */
[----:B------:R-:W-:-:S02]  /*1d70*/  @UP1 UIADD3 UR28, UPT, UPT, UR8, 0x2000, URZ ;  /* 0x00002000081c1890 */ /* 0x000fc4000fffe0ff */
[----:B------:R-:W-:Y:S01]  /*1d80*/  @UP1 UIADD3 UR29, UPT, UPT, UR8, 0x4000, URZ ;  /* 0x00004000081d1890 */ /* 0x000fe2000fffe0ff */
[----:B---3--:R-:W-:Y:S01]  /*1d90*/  IMAD.U32 R3, R2, -0x80000000, RZ ;  /* 0x8000000002037824 */ /* 0x008fe200078e00ff */
[----:B------:R-:W-:Y:S01]  /*1da0*/  VOTEU.ANY UP1, P0 ;  /* 0x0000000000ff7886 */ /* 0x000fe20000020100 */
[----:B------:R-:W-:Y:S06]  /*1db0*/  BAR.SYNC.DEFER_BLOCKING 0x0 ;  /* 0x0000000000007b1d */ /* 0x000fec0000010000 */
[----:B------:R3:W-:Y:S01]  /*1dc0*/  @UP0 UTMALDG.2D [UR8], [UR6] ;  /* 0x00000008060005b4 */ /* 0x0007e20008008000 */
[----:B------:R-:W-:Y:S01]  /*1dd0*/  UISETP.NE.U32.AND UP0, UPT, UR24, URZ, UPT ;  /* 0x000000ff1800728c */ /* 0x000fe2000bf05070 */
[----:B------:R-:W-:Y:S06]  /*1de0*/  BAR.SYNC.DEFER_BLOCKING 0x0 ;  /* 0x0000000000007b1d */ /* 0x000fec0000010000 */
[----:B------:R3:W-:Y:S02]  /*1df0*/  @UP1 UTMALDG.2D [UR28], [UR12] ;  /* 0x0000001c0c0015b4 */ /* 0x0007e40008008000 */
[----:B------:R-:W-:Y:S06]  /*1e00*/  BAR.SYNC.DEFER_BLOCKING 0x0 ;  /* 0x0000000000007b1d */ /* 0x000fec0000010000 */
[----:B------:R-:W4:Y:S02]  /*1e10*/  SYNCS.PHASECHK.TRANS64.TRYWAIT P0, [UR8+0x4000], R3 ;  /* 0x00400003ff0075a7 */ /* 0x000f240008001108 */
[----:B---34-:R-:W-:Y:S05]  /*1e20*/  @!P0 BRA `(.L_x_57) ;  /* 0x0000000400f88947 */ /* 0x018fea0003800000 */
.L_x_68:
[----:B------:R-:W-:Y:S05]  /*1e30*/  BRA.U UP0, `(.L_x_58) ;  /* 0x0000000100347547 */ /* 0x000fea000b800000 */
[----:B------:R-:W-:Y:S01]  /*1e40*/  UMOV UR28, 0x0 ;  /* 0x00000000001c7882 */ /* 0x000fe20000000000 */
[----:B------:R-:W-:Y:S01]  /*1e50*/  UMOV UR29, 0x4110010 ;  /* 0x04110010001d7882 */ /* 0x000fe20000000000 */
[----:B------:R-:W-:Y:S01]  /*1e60*/  UMOV UR38, 0x0 ;  /* 0x0000000000267882 */ /* 0x000fe20000000000 */
[----:B------:R-:W-:Y:S01]  /*1e70*/  UMOV UR39, 0x4110010 ;  /* 0x0411001000277882 */ /* 0x000fe20000000000 */
[----:B------:R-:W-:Y:S01]  /*1e80*/  UMOV UR40, 0x0 ;  /* 0x0000000000287882 */ /* 0x000fe20000000000 */
[----:B------:R-:W-:Y:S01]  /*1e90*/  UMOV UR41, 0x4110010 ;  /* 0x0411001000297882 */ /* 0x000fe20000000000 */
[----:B------:R3:W-:Y:S01]  /*1ea0*/  UTCHMMA gdesc[UR16], gdesc[UR18], tmem[UR25], tmem[UR28], idesc[UR29], UPT ;  /* 0x00ff1c12100075ea */ /* 0x0007e2000b800019 */
[----:B------:R-:W-:Y:S01]  /*1eb0*/  UMOV UR42, 0x0 ;  /* 0x00000000002a7882 */ /* 0x000fe20000000000 */
[----:B------:R-:W-:Y:S01]  /*1ec0*/  UMOV UR43, 0x4110010 ;  /* 0x04110010002b7882 */ /* 0x000fe20000000000 */
[----:B------:R3:W-:Y:S01]  /*1ed0*/  UTCHMMA gdesc[UR20], gdesc[UR22], tmem[UR25], tmem[UR38], idesc[UR39], UPT ;  /* 0x00ff2616140075ea */ /* 0x0007e2000b800019 */
[----:B------:R3:W-:Y:S01]  /*1ee0*/  UTCHMMA gdesc[UR26], gdesc[UR32], tmem[UR25], tmem[UR40], idesc[UR41], UPT ;  /* 0x00ff28201a0075ea */ /* 0x0007e2000b800019 */
[----:B------:R3:W-:Y:S01]  /*1ef0*/  UTCHMMA gdesc[UR34], gdesc[UR36], tmem[UR25], tmem[UR42], idesc[UR43], UPT ;  /* 0x00ff2a24220075ea */ /* 0x0007e2000b800019 */
[----:B------:R-:W-:Y:S01]  /*1f00*/  NOP ;  /* 0x0000000000007918 */ /* 0x000fe20000000000 */
.L_x_58:
[----:B------:R-:W-:-:S04]  /*1f10*/  ELECT P0, URZ, PT ;  /* 0x0000000000ff782f */ /* 0x000fc80003800000 */
[----:B------:R-:W-:-:S13]  /*1f20*/  ISETP.LT.U32.AND P0, PT, R20, 0x20, P0 ;  /* 0x000000201400780c */ /* 0x000fda0000701070 */
[----:B------:R-:W-:Y:S01]  /*1f30*/  VOTEU.ANY UP0, P0 ;  /* 0x0000000000ff7886 */ /* 0x000fe20000000100 */
[----:B------:R-:W-:-:S04]  /*1f40*/  VOTEU.ANY UP1, P0 ;  /* 0x0000000000ff7886 */ /* 0x000fc80000020100 */
[----:B------:R-:W-:Y:S02]  /*1f50*/  @UP0 UMOV UR9, UR4 ;  /* 0x0000000400090c82 */ /* 0x000fe40008000000 */
[----:B------:R4:W-:Y:S01]  /*1f60*/  @UP1 UTCBAR [UR9], URZ ;  /* 0x000000ff090013e9 */ /* 0x0009e200080000ff */
[----:B------:R-:W-:Y:S06]  /*1f70*/  BAR.SYNC.DEFER_BLOCKING 0x0 ;  /* 0x0000000000007b1d */ /* 0x000fec0000010000 */
[----:B------:R-:W5:Y:S02]  /*1f80*/  SYNCS.PHASECHK.TRANS64.TRYWAIT P0, [UR8+0x4010], R3 ;  /* 0x00401003ff0075a7 */ /* 0x000f640008001108 */
[----:B----45:R-:W-:Y:S05]  /*1f90*/  @!P0 BRA `(.L_x_59) ;  /* 0x0000000400a88947 */ /* 0x030fea0003800000 */
.L_x_69:
[----:B------:R-:W-:Y:S01]  /*1fa0*/  UIADD3 UR10, UPT, UPT, UR10, 0x40, URZ ;  /* 0x000000400a0a7890 */ /* 0x000fe2000fffe0ff */
[----:B------:R-:W-:-:S03]  /*1fb0*/  LOP3.LUT R2, R2, 0x1, RZ, 0x3c, !PT ;  /* 0x0000000102027812 */ /* 0x000fc600078e3cff */
[----:B--2---:R-:W-:-:S09]  /*1fc0*/  UISETP.GE.AND UP0, UPT, UR10, UR44, UPT ;  /* 0x0000002c0a00728c */ /* 0x004fd2000bf06270 */
[----:B------:R-:W-:Y:S05]  /*1fd0*/  BRA.U !UP0, `(.L_x_60) ;  /* 0xfffffffd082c7547 */ /* 0x000fea000b83ffff */
.L_x_53:
[----:B---34-:R-:W-:Y:S06]  /*1fe0*/  BAR.SYNC.DEFER_BLOCKING 0x0 ;  /* 0x0000000000007b1d */ /* 0x018fec0000010000 */
[----:B------:R-:W-:Y:S04]  /*1ff0*/  BSSY.RECONVERGENT B4, `(.L_x_61) ;  /* 0x0000004000047945 */ /* 0x000fe80003800200 */
[----:B------:R-:W-:Y:S05]  /*2000*/  @P3 BRA `(.L_x_62) ;  /* 0x0000000000083947 */ /* 0x000fea0003800000 */
[----:B------:R-:W3:Y:S02]  /*2010*/  SYNCS.CCTL.IV [UR8+0x4000] ;  /* 0x00400000ff0079b1 */ /* 0x000ee40008000008 */
[----:B---3--:R-:W3:Y:S02]  /*2020*/  SYNCS.CCTL.IV [UR8+0x4010] ;  /* 0x00401000ff0079b1 */ /* 0x008ee40008000008 */
.L_x_62:
[----:B--2---:R-:W-:Y:S05]  /*2030*/  BSYNC.RECONVERGENT B4 ;  /* 0x0000000000047941 */ /* 0x004fea0003800200 */
.L_x_61:
[----:B------:R-:W-:Y:S01]  /*2040*/  USHF.L.U32 UR4, UR24, 0x15, URZ ;  /* 0x0000001518047899 */ /* 0x000fe200080006ff */
[C---:B------:R-:W-:Y:S01]  /*2050*/  IMAD.SHL.U32 R2, R0.reuse, 0x40, RZ ;  /* 0x0000004000027824 */ /* 0x040fe200078e00ff */
[----:B------:R-:W-:Y:S01]  /*2060*/  USHF.L.U32 UR24, UR24, 0x3, URZ ;  /* 0x0000000318187899 */ /* 0x000fe200080006ff */
[C---:B------:R-:W-:Y:S01]  /*2070*/  IMAD.SHL.U32 R21, R0.reuse, 0x2, RZ ;  /* 0x0000000200157824 */ /* 0x040fe200078e00ff */
[----:B------:R-:W-:Y:S01]  /*2080*/  ULOP3.LUT UR4, UR4, 0x600000, URZ, 0xc0, !UPT ;  /* 0x0060000004047892 */ /* 0x000fe2000f8ec0ff */
[C---:B-----5:R-:W-:Y:S01]  /*2090*/  IMAD.SHL.U32 R3, R0.reuse, 0x10, RZ ;  /* 0x0000001000037824 */ /* 0x060fe200078e00ff */
[----:B------:R-:W-:Y:S01]  /*20a0*/  ULOP3.LUT UR24, UR24, 0x20, URZ, 0xc0, !UPT ;  /* 0x0000002018187892 */ /* 0x000fe2000f8ec0ff */
[----:B------:R-:W-:Y:S01]  /*20b0*/  SHF.R.U32.HI R22, RZ, 0x1, R0 ;  /* 0x00000001ff167819 */ /* 0x000fe20000011600 */
[----:B------:R-:W-:Y:S01]  /*20c0*/  IMAD.SHL.U32 R0, R0, 0x80, RZ ;  /* 0x0000008000007824 */ /* 0x000fe200078e00ff */
[----:B------:R-:W-:Y:S01]  /*20d0*/  LOP3.LUT R2, R2, 0x1800, RZ, 0xc0, !PT ;  /* 0x0000180002027812 */ /* 0x000fe200078ec0ff */
[----:B------:R-:W-:Y:S01]  /*20e0*/  UIADD3 UR4, UPT, UPT, UR24, UR4, UR25 ;  /* 0x0000000418047290 */ /* 0x000fe2000fffe019 */
[----:B------:R-:W-:-:S02]  /*20f0*/  LOP3.LUT R21, R21, 0x20, RZ, 0xc0, !PT ;  /* 0x0000002015157812 */ /* 0x000fc400078ec0ff */
[----:B------:R-:W-:Y:S02]  /*2100*/  ELECT P0, URZ, PT ;  /* 0x0000000000ff782f */ /* 0x000fe40003800000 */
[----:B------:R-:W-:Y:S01]  /*2110*/  LOP3.LUT R2, R2, 0x70, R3, 0xf8, !PT ;  /* 0x0000007002027812 */ /* 0x000fe200078ef803 */
[----:B------:R-:W-:Y:S01]  /*2120*/  UMOV UR9, UR30 ;  /* 0x0000001e00097c82 */ /* 0x000fe20008000000 */
[----:B------:R-:W-:Y:S01]  /*2130*/  LOP3.LUT R21, R21, 0x40, R22, 0xf8, !PT ;  /* 0x0000004015157812 */ /* 0x000fe200078ef816 */
[----:B------:R-:W-:Y:S01]  /*2140*/  UMOV UR10, UR11 ;  /* 0x0000000b000a7c82 */ /* 0x000fe20008000000 */
[----:B------:R-:W-:Y:S01]  /*2150*/  ISETP.LT.U32.AND P0, PT, R20, 0x20, P0 ;  /* 0x000000201400780c */ /* 0x000fe20000701070 */
[----:B------:R-:W-:Y:S01]  /*2160*/  LDTM.16dp32bit_t0_t15.x16 R4, tmem[UR4] ;  /* 0x00000004000479ee */ /* 0x000fe20008a00000 */
[----:B------:R-:W2:Y:S01]  /*2170*/  LDTM.16dp32bit_t16_t31.x16 R4, tmem[UR4+0x10] ;  /* 0x00001004000479ee */ /* 0x000ea20008a20000 */
[----:B------:R-:W-:Y:S01]  /*2180*/  LOP3.LUT R21, R2, R21, RZ, 0x3c, !PT ;  /* 0x0000001502157212 */ /* 0x000fe200078e3cff */
[----:B------:R-:W-:-:S03]  /*2190*/  NOP ;  /* 0x0000000000007918 */ /* 0x000fc60000000000 */
[----:B------:R-:W-:-:S04]  /*21a0*/  LOP3.LUT R0, R21, 0x780, R0, 0xf8, !PT ;  /* 0x0000078015007812 */ /* 0x000fc800078ef800 */
[----:B------:R-:W-:Y:S02]  /*21b0*/  LOP3.LUT R2, R0, 0x10, RZ, 0x3c, !PT ;  /* 0x0000001000027812 */ /* 0x000fe400078e3cff */
[----:B--2---:R-:W-:Y:S01]  /*21c0*/  VOTEU.ANY UP1, P0 ;  /* 0x0000000000ff7886 */ /* 0x004fe20000020100 */
[----:B------:R-:W-:Y:S01]  /*21d0*/  VOTEU.ANY UP0, P0 ;  /* 0x0000000000ff7886 */ /* 0x000fe20000000100 */
[----:B------:R-:W-:Y:S02]  /*21e0*/  F2FP.F16.F32.PACK_AB R4, R5, R4 ;  /* 0x000000040504723e */ /* 0x000fe400000000ff */
[----:B------:R-:W-:Y:S02]  /*21f0*/  F2FP.F16.F32.PACK_AB R5, R7, R6 ;  /* 0x000000060705723e */ /* 0x000fe400000000ff */
[----:B------:R-:W-:Y:S02]  /*2200*/  F2FP.F16.F32.PACK_AB R12, R13, R12 ;  /* 0x0000000c0d0c723e */ /* 0x000fe400000000ff */
[----:B------:R-:W-:-:S02]  /*2210*/  F2FP.F16.F32.PACK_AB R6, R9, R8 ;  /* 0x000000080906723e */ /* 0x000fc400000000ff */
[----:B------:R-:W-:Y:S02]  /*2220*/  F2FP.F16.F32.PACK_AB R7, R11, R10 ;  /* 0x0000000a0b07723e */ /* 0x000fe400000000ff */
[----:B------:R-:W-:Y:S02]  /*2230*/  F2FP.F16.F32.PACK_AB R13, R15, R14 ;  /* 0x0000000e0f0d723e */ /* 0x000fe400000000ff */
[----:B------:R-:W-:Y:S01]  /*2240*/  F2FP.F16.F32.PACK_AB R14, R17, R16 ;  /* 0x00000010110e723e */ /* 0x000fe200000000ff */
[----:B---3--:R2:W-:Y:S01]  /*2250*/  STS.128 [R0+UR8], R4 ;  /* 0x0000000400007988 */ /* 0x0085e20008000c08 */
[----:B------:R-:W-:-:S05]  /*2260*/  F2FP.F16.F32.PACK_AB R15, R19, R18 ;  /* 0x00000012130f723e */ /* 0x000fca00000000ff */
[----:B------:R2:W-:Y:S01]  /*2270*/  STS.128 [R2+UR8], R12 ;  /* 0x0000000c02007988 */ /* 0x0005e20008000c08 */
[----:B------:R3:W-:Y:S06]  /*2280*/  MEMBAR.ALL.CTA ;  /* 0x0000000000007992 */ /* 0x0007ec0000008000 */
[----:B---3--:R-:W3:Y:S02]  /*2290*/  FENCE.VIEW.ASYNC.S ;  /* 0x00000000000073c6 */ /* 0x008ee40000000000 */
[----:B---3--:R-:W-:Y:S06]  /*22a0*/  BAR.SYNC.DEFER_BLOCKING 0x0 ;  /* 0x0000000000007b1d */ /* 0x008fec0000010000 */
[----:B------:R2:W-:Y:S01]  /*22b0*/  @UP1 UTMASTG.2D [UR8], [UR14] ;  /* 0x000000080e0013b5 */ /* 0x0005e20008008000 */
[----:B------:R0:W-:Y:S01]  /*22c0*/  UTMACMDFLUSH ;  /* 0x00000000000079b7 */ /* 0x0001e20000000000 */
[----:B------:R-:W-:-:S04]  /*22d0*/  DEPBAR.LE SB0, 0x0 ;  /* 0x000080000000791a */ /* 0x000fc80000000000 */
[----:B------:R-:W-:Y:S08]  /*22e0*/  BAR.SYNC.DEFER_BLOCKING 0x0 ;  /* 0x0000000000007b1d */ /* 0x000ff00000010000 */
[----:B------:R-:W-:Y:S06]  /*22f0*/  BAR.SYNC.DEFER_BLOCKING 0x0 ;  /* 0x0000000000007b1d */ /* 0x000fec0000010000 */
[----:B--2---:R-:W-:Y:S05]  /*2300*/  @P2 BRA `(.L_x_63) ;  /* 0x0000000000a02947 */ /* 0x004fea0003800000 */
[----:B------:R-:W2:Y:S01]  /*2310*/  S2UR UR5, SR_CgaCtaId ;  /* 0x00000000000579c3 */ /* 0x000ea20000008800 */
[----:B------:R-:W-:Y:S01]  /*2320*/  NOP ;  /* 0x0000000000007918 */ /* 0x000fe20000000000 */
[----:B------:R-:W-:Y:S01]  /*2330*/  UMOV UR4, 0x50 ;  /* 0x0000005000047882 */ /* 0x000fe20000000000 */
[----:B------:R-:W-:Y:S02]  /*2340*/  IMAD.U32 R0, RZ, RZ, UR25 ;  /* 0x00000019ff007e24 */ /* 0x000fe4000f8e00ff */
[----:B------:R-:W-:Y:S02]  /*2350*/  IMAD.MOV.U32 R3, RZ, RZ, 0x3 ;  /* 0x00000003ff037424 */ /* 0x000fe400078e00ff */
[----:B------:R-:W-:Y:S01]  /*2360*/  IMAD.MOV.U32 R7, RZ, RZ, 0x1 ;  /* 0x00000001ff077424 */ /* 0x000fe200078e00ff */
[----:B------:R-:W-:-:S04]  /*2370*/  LOP3.LUT R0, R0, 0xffff, RZ, 0xc0, !PT ;  /* 0x0000ffff00007812 */ /* 0x000fc800078ec0ff */
[----:B------:R-:W-:-:S05]  /*2380*/  SHF.R.U32.HI R0, RZ, 0x5, R0 ;  /* 0x00000005ff007819 */ /* 0x000fca0000011600 */
[----:B------:R-:W-:Y:S01]  /*2390*/  VIADD R2, R0, 0x10 ;  /* 0x0000001000027836 */ /* 0x000fe20000000000 */
[----:B------:R-:W-:Y:S01]  /*23a0*/  SHF.L.U32 R0, R3, R0, RZ ;  /* 0x0000000003007219 */ /* 0x000fe200000006ff */
[----:B--2---:R-:W-:-:S03]  /*23b0*/  ULEA UR6, UR5, UR4, 0x18 ;  /* 0x0000000405067291 */ /* 0x004fc6000f8ec0ff */
[----:B------:R-:W-:-:S04]  /*23c0*/  SHF.L.U32 R3, R7, R2, RZ ;  /* 0x0000000207037219 */ /* 0x000fc800000006ff */
[----:B------:R-:W-:Y:S02]  /*23d0*/  LOP3.LUT R0, R3, R0, RZ, 0xfc, !PT ;  /* 0x0000000003007212 */ /* 0x000fe400078efcff */
[----:B------:R-:W2:Y:S02]  /*23e0*/  LDS R5, [UR6] ;  /* 0x00000006ff057984 */ /* 0x000ea40008000800 */
[C---:B------:R-:W-:Y:S02]  /*23f0*/  LOP3.LUT R2, R0.reuse, 0xffff, RZ, 0xc0, !PT ;  /* 0x0000ffff00027812 */ /* 0x040fe400078ec0ff */
[----:B--2---:R-:W-:-:S04]  /*2400*/  LOP3.LUT R3, R0, 0xffff, R5, 0x80, !PT ;  /* 0x0000ffff00037812 */ /* 0x004fc800078e8005 */
[----:B------:R-:W-:-:S13]  /*2410*/  ISETP.NE.AND P0, PT, R3, R2, PT ;  /* 0x000000020300720c */ /* 0x000fda0003f05270 */
[----:B------:R-:W-:Y:S05]  /*2420*/  @P0 BRA `(.L_x_64) ;  /* 0x0000000000500947 */ /* 0x000fea0003800000 */
[----:B------:R-:W-:Y:S02]  /*2430*/  SHF.R.U32.HI R5, RZ, 0x10, R5 ;  /* 0x00000010ff057819 */ /* 0x000fe40000011605 */
[----:B------:R-:W-:-:S04]  /*2440*/  SHF.R.U32.HI R2, RZ, 0x10, R0 ;  /* 0x00000010ff027819 */ /* 0x000fc80000011600 */
[----:B------:R-:W-:-:S04]  /*2450*/  LOP3.LUT R5, R5, R2, RZ, 0xc0, !PT ;  /* 0x0000000205057212 */ /* 0x000fc800078ec0ff */
[----:B------:R-:W-:-:S13]  /*2460*/  ISETP.NE.AND P0, PT, R5, R2, PT ;  /* 0x000000020500720c */ /* 0x000fda0003f05270 */
[----:B------:R-:W-:Y:S05]  /*2470*/  @P0 BRA `(.L_x_65) ;  /* 0x0000000000300947 */ /* 0x000fea0003800000 */
[----:B------:R-:W-:Y:S01]  /*2480*/  R2UR UR4, R0 ;  /* 0x00000000000472ca */ /* 0x000fe200000e0000 */
[----:B------:R-:W-:Y:S01]  /*2490*/  VOTEU.ANY UR5, UPT, PT ;  /* 0x0000000000057886 */ /* 0x000fe200038e0100 */
[----:B------:R-:W2:Y:S01]  /*24a0*/  S2R R0, SR_LANEID ;  /* 0x0000000000007919 */ /* 0x000ea20000000000 */
[----:B------:R-:W-:-:S10]  /*24b0*/  UFLO.U32 UR5, UR5 ;  /* 0x00000005000572bd */ /* 0x000fd400080e0000 */
[----:B------:R-:W-:-:S06]  /*24c0*/  ULOP3.LUT UR4, URZ, UR4, URZ, 0x33, !UPT ;  /* 0x00000004ff047292 */ /* 0x000fcc000f8e33ff */
[----:B------:R-:W-:-:S04]  /*24d0*/  IMAD.U32 R2, RZ, RZ, UR4 ;  /* 0x00000004ff027e24 */ /* 0x000fc8000f8e00ff */
[----:B------:R-:W3:Y:S02]  /*24e0*/  REDUX UR7, R2 ;  /* 0x00000000020773c4 */ /* 0x000ee40000000000 */
[----:B------:R4:W-:Y:S01]  /*24f0*/  UTCATOMSWS.AND URZ, UR4 ;  /* 0x0000000400ff79e3 */ /* 0x0009e20008000000 */
[----:B--2---:R-:W-:Y:S01]  /*2500*/  ISETP.EQ.U32.AND P0, PT, R0, UR5, PT ;  /* 0x0000000500007c0c */ /* 0x004fe2000bf02070 */
[----:B---3--:R-:W-:-:S12]  /*2510*/  IMAD.U32 R0, RZ, RZ, UR7 ;  /* 0x00000007ff007e24 */ /* 0x008fd8000f8e00ff */
[----:B------:R4:W-:Y:S01]  /*2520*/  @P0 ATOMS.AND RZ, [UR6], R0 ;  /* 0x00000000ffff098c */ /* 0x0009e2000a800006 */
[----:B------:R-:W-:Y:S05]  /*2530*/  BRA `(.L_x_63) ;  /* 0x0000000000147947 */ /* 0x000fea0003800000 */
.L_x_65:
[----:B------:R-:W-:-:S07]  /*2540*/  MOV R2, 0x2560 ;  /* 0x0000256000027802 */ /* 0x000fce0000000f00 */
[----:B-1----:R-:W-:Y:S05]  /*2550*/  CALL.REL.NOINC `($__internal_0_$__cuda_sm10x_tcgen05_guardrail_trap_col_being_dealloced_not_returned_by_alloc) ;  /* 0x0000000000447944 */ /* 0x002fea0003c00000 */
[----:B------:R-:W-:Y:S05]  /*2560*/  BRA `(.L_x_63) ;  /* 0x0000000000087947 */ /* 0x000fea0003800000 */
.L_x_64:
[----:B------:R-:W-:-:S07]  /*2570*/  MOV R2, 0x2590 ;  /* 0x0000259000027802 */ /* 0x000fce0000000f00 */
[----:B-1----:R-:W-:Y:S05]  /*2580*/  CALL.REL.NOINC `($__internal_2_$__cuda_sm10x_tcgen05_guardrail_trap_unallocated_columns_being_dealloced) ;  /* 0x0000000000507944 */ /* 0x002fea0003c00000 */
.L_x_63:
[----:B------:R-:W-:Y:S01]  /*2590*/  NOP ;  /* 0x0000000000007918 */ /* 0x000fe20000000000 */
[----:B----4-:R-:W-:Y:S05]  /*25a0*/  EXIT ;  /* 0x000000000000794d */ /* 0x010fea0003800000 */
.L_x_54:
[----:B------:R-:W2:Y:S02]  /*25b0*/  SYNCS.PHASECHK.TRANS64.TRYWAIT P0, [UR8+0x4000], RZ ;  /* 0x004000ffff0075a7 */ /* 0x000ea40008001108 */
[----:B--2---:R-:W-:Y:S05]  /*25c0*/  @!P0 BRA `(.L_x_54) ;  /* 0xfffffffc00f88947 */ /* 0x004fea000383ffff */
[----:B------:R-:W-:Y:S05]  /*25d0*/  BRA `(.L_x_66) ;  /* 0xfffffff400347947 */ /* 0x000fea000383ffff */
.L_x_56:
[----:B------:R-:W2:Y:S02]  /*25e0*/  SYNCS.PHASECHK.TRANS64.TRYWAIT P1, [UR8+0x4010], RZ ;  /* 0x004010ffff0075a7 */ /* 0x000ea40008021108 */
[----:B--2---:R-:W-:Y:S05]  /*25f0*/  @!P1 BRA `(.L_x_56) ;  /* 0xfffffffc00f89947 */ /* 0x004fea000383ffff */
[----:B------:R-:W-:Y:S05]  /*2600*/  BRA `(.L_x_67) ;  /* 0xfffffff400907947 */ /* 0x000fea000383ffff */
.L_x_57:
[----:B------:R-:W3:Y:S02]  /*2610*/  SYNCS.PHASECHK.TRANS64.TRYWAIT P0, [UR8+0x4000], R3 ;  /* 0x00400003ff0075a7 */ /* 0x000ee40008001108 */
[----:B---3--:R-:W-:Y:S05]  /*2620*/  @!P0 BRA `(.L_x_57) ;  /* 0xfffffffc00f88947 */ /* 0x008fea000383ffff */
[----:B------:R-:W-:Y:S05]  /*2630*/  BRA `(.L_x_68) ;  /* 0xfffffff400fc7947 */ /* 0x000fea000383ffff */
.L_x_59:
[----:B------:R-:W4:Y:S02]  /*2640*/  SYNCS.PHASECHK.TRANS64.TRYWAIT P0, [UR8+0x4010], R3 ;  /* 0x00401003ff0075a7 */ /* 0x000f240008001108 */
[----:B----4-:R-:W-:Y:S05]  /*2650*/  @!P0 BRA `(.L_x_59) ;  /* 0xfffffffc00f88947 */ /* 0x010fea000383ffff */
[----:B------:R-:W-:Y:S05]  /*2660*/  BRA `(.L_x_69) ;  /* 0xfffffff8004c7947 */ /* 0x000fea000383ffff */
        .weak           $__internal_0_$__cuda_sm10x_tcgen05_guardrail_trap_col_being_dealloced_not_returned_by_alloc
        .type           $__internal_0_$__cuda_sm10x_tcgen05_guardrail_trap_col_being_dealloced_not_returned_by_alloc,@function
        .size           $__internal_0_$__cuda_sm10x_tcgen05_guardrail_trap_col_being_dealloced_not_returned_by_alloc,($__internal_1_$__cuda_sm10x_tcgen05_guardrail_trap_phase_invalid_during_alloc - $__internal_0_$__cuda_sm10x_tcgen05_guardrail_trap_col_being_dealloced_not_returned_by_alloc)
$__internal_0_$__cuda_sm10x_tcgen05_guardrail_trap_col_being_dealloced_not_returned_by_alloc:
[----:B------:R-:W-:Y:S05]  /*2670*/  BPT.TRAP 0x1 ;  /* 0x000000040000795c */ /* 0x000fea0000300000 */
[----:B------:R-:W-:-:S04]  /*2680*/  IMAD.MOV.U32 R3, RZ, RZ, 0x0 ;  /* 0x00000000ff037424 */ /* 0x000fc800078e00ff */
[----:B------:R-:W-:Y:S05]  /*2690*/  RET.REL.NODEC R2 `(gluon_tcgen05) ;  /* 0xffffffd802587950 */ /* 0x000fea0003c3ffff */
        .weak           $__internal_1_$__cuda_sm10x_tcgen05_guardrail_trap_phase_invalid_during_alloc
        .type           $__internal_1_$__cuda_sm10x_tcgen05_guardrail_trap_phase_invalid_during_alloc,@function
        .size           $__internal_1_$__cuda_sm10x_tcgen05_guardrail_trap_phase_invalid_during_alloc,($__internal_2_$__cuda_sm10x_tcgen05_guardrail_trap_unallocated_columns_being_dealloced - $__internal_1_$__cuda_sm10x_tcgen05_guardrail_trap_phase_invalid_during_alloc)
$__internal_1_$__cuda_sm10x_tcgen05_guardrail_trap_phase_invalid_during_alloc:
[----:B------:R-:W-:Y:S05]  /*26a0*/  BPT.TRAP 0x1 ;  /* 0x000000040000795c */ /* 0x000fea0000300000 */
[----:B------:R-:W-:-:S04]  /*26b0*/  IMAD.MOV.U32 R3, RZ, RZ, 0x0 ;  /* 0x00000000ff037424 */ /* 0x000fc800078e00ff */
[----:B------:R-:W-:Y:S05]  /*26c0*/  RET.REL.NODEC R2 `(gluon_tcgen05) ;  /* 0xffffffd8024c7950 */ /* 0x000fea0003c3ffff */
        .weak           $__internal_2_$__cuda_sm10x_tcgen05_guardrail_trap_unallocated_columns_being_dealloced
        .type           $__internal_2_$__cuda_sm10x_tcgen05_guardrail_trap_unallocated_columns_being_dealloced,@function
        .size           $__internal_2_$__cuda_sm10x_tcgen05_guardrail_trap_unallocated_columns_being_dealloced,(.L_x_73 - $__internal_2_$__cuda_sm10x_tcgen05_guardrail_trap_unallocated_columns_being_dealloced)
$__internal_2_$__cuda_sm10x_tcgen05_guardrail_trap_unallocated_columns_being_dealloced:
[----:B------:R-:W-:Y:S05]  /*26d0*/  BPT.TRAP 0x1 ;  /* 0x000000040000795c */ /* 0x000fea0000300000 */
[----:B------:R-:W-:-:S04]  /*26e0*/  IMAD.MOV.U32 R3, RZ, RZ, 0x0 ;  /* 0x00000000ff037424 */ /* 0x000fc800078e00ff */
[----:B------:R-:W-:Y:S05]  /*26f0*/  RET.REL.NODEC R2 `(gluon_tcgen05) ;  /* 0xffffffd802407950 */ /* 0x000fea0003c3ffff */
.L_x_70:
[----:B------:R-:W-:-:S00]  /*2700*/  BRA `(.L_x_70) ;  /* 0xfffffffc00fc7947 */ /* 0x000fc0000383ffff */
[----:B------:R-:W-:-:S00]  /*2710*/  NOP ;  /* 0x0000000000007918 */ /* 0x000fc00000000000 */
        /* <DEDUP_REMOVED lines=14> */
.L_x_73:


//--------------------- .nv.shared.gluon_tcgen05  --------------------------
	.section	.nv.shared.gluon_tcgen05,"aw",@nobits
	.sectionflags	@""
	.align	16
	.zero		1024


//--------------------- .nv.shared.reserved.0     --------------------------
	.section	.nv.shared.reserved.0,"aw",@nobits
	.align	8
	.weak		__nv_reservedSMEM_offset_0_alias
	.size		__nv_reservedSMEM_offset_0_alias, 0, 64
	.other		__nv_reservedSMEM_offset_0_alias,@"STO_CUDA_RESERVED_SHARED STV_DEFAULT"
__nv_reservedSMEM_offset_0_alias:
	.zero		0
.nv.shared.reserved.0:
	.zero		64
	.weak		__nv_reservedSMEM_allocation_phase
	.type		__nv_reservedSMEM_allocation_phase,@object
	.size		__nv_reservedSMEM_allocation_phase,(.L_0 - __nv_reservedSMEM_allocation_phase)
__nv_reservedSMEM_allocation_phase:
	.zero		1
.L_0:
	.zero		7
	.weak		__nv_reservedSMEM_devtool_atexit_pc
	.type		__nv_reservedSMEM_devtool_atexit_pc,@object
	.size		__nv_reservedSMEM_devtool_atexit_pc,(__nv_reservedSMEM_allocation_mask - __nv_reservedSMEM_devtool_atexit_pc)
__nv_reservedSMEM_devtool_atexit_pc:
	.zero		8
	.weak		__nv_reservedSMEM_allocation_mask
	.type		__nv_reservedSMEM_allocation_mask,@object
	.size		__nv_reservedSMEM_allocation_mask,(.L_2 - __nv_reservedSMEM_allocation_mask)
__nv_reservedSMEM_allocation_mask:
	.zero		4
.L_2:


//--------------------- .nv.constant0.gluon_tcgen05 --------------------------
	.section	.nv.constant0.gluon_tcgen05,"a",@progbits
	.sectionflags	@""
	.align	4
.nv.constant0.gluon_tcgen05:
	.zero		976


//--------------------- SYMBOLS --------------------------

	.type		.nv.reservedSmem.offset0,@object
	.size		.nv.reservedSmem.offset0,0x4
	.type		.nv.reservedSmem.cap,@object
	.size		.nv.reservedSmem.cap,0x4
